// auto-generated by cutlass_sweep.gemm — config: {"arch": "sm_100", "cluster_m": 2, "cluster_n": 1, "dtype": "e4m3", "stages": 3, "tile_k": 32, "tile_m": 256, "tile_n": 128}
#include "cutlass/cutlass.h"
#include "cutlass/gemm/collective/collective_builder.hpp"
#include "cutlass/gemm/device/gemm_universal_adapter.h"
#include "cutlass/gemm/kernel/gemm_universal.hpp"
#include "cutlass/epilogue/collective/collective_builder.hpp"

using ElemA = cutlass::float_e4m3_t;
using ElemB = cutlass::float_e4m3_t;
using ElemCD = cutlass::float_e4m3_t;
using Acc  = float;
using TileShape    = cute::Shape<cute::_256, cute::_128, cute::_32>;
using ClusterShape = cute::Shape<cute::_2, cute::_1, cute::_1>;

using CollectiveEpilogue = typename cutlass::epilogue::collective::CollectiveBuilder<
    cutlass::arch::Sm100, cutlass::arch::OpClassTensorOp,
    TileShape, ClusterShape,
    cutlass::epilogue::collective::EpilogueTileAuto,
    Acc, Acc,
    ElemCD, cutlass::layout::RowMajor, 128 / cutlass::sizeof_bits<ElemCD>::value,
    ElemCD, cutlass::layout::RowMajor, 128 / cutlass::sizeof_bits<ElemCD>::value,
    cutlass::epilogue::collective::EpilogueScheduleAuto
  >::CollectiveOp;

using CollectiveMainloop = typename cutlass::gemm::collective::CollectiveBuilder<
    cutlass::arch::Sm100, cutlass::arch::OpClassTensorOp,
    ElemA, cutlass::layout::RowMajor, 128 / cutlass::sizeof_bits<ElemA>::value,
    ElemB, cutlass::layout::ColumnMajor, 128 / cutlass::sizeof_bits<ElemB>::value,
    Acc,
    TileShape, ClusterShape,
    cutlass::gemm::collective::StageCount<3>,
    cutlass::gemm::collective::KernelScheduleAuto
  >::CollectiveOp;

using GemmKernel = cutlass::gemm::kernel::GemmUniversal<
    cute::Shape<int,int,int,int>,
    CollectiveMainloop,
    CollectiveEpilogue
>;
using Gemm = cutlass::gemm::device::GemmUniversalAdapter<GemmKernel>;

// Force the device kernel symbol into the cubin without needing a host main.
auto* _anchor = &cutlass::device_kernel<GemmKernel>;


// ===== COMPILED SASS (sm_100a) =====

	.target	sm_100a

	.elftype	@"ET_EXEC"


//--------------------- .note.nv.tkinfo           --------------------------
	.section	.note.nv.tkinfo,"",@"SHT_NOTE"
	.sectionflags	@"SHF_NOTE_NV_TKINFO"
	.tkinfo
        /*0018*/ 	.word	0x00000002
        /*0030*/ 	.string	""
        /*0030*/ 	.string	"ptxas"
        /*0030*/ 	.string	"Cuda compilation tools, release 13.0, V13.0.88"
        /*0030*/ 	.string	"Build cuda_13.0.r13.0/compiler.36424714_0"
        /*0030*/ 	.string	"-arch sm_100a -m 64 "



//--------------------- .note.nv.cuinfo           --------------------------
	.section	.note.nv.cuinfo,"",@"SHT_NOTE"
	.sectionflags	@"SHF_NOTE_NV_CUINFO"
        /*0018*/ 	.short	0x0002
        /*001a*/ 	.short	0x0064
        /*001c*/ 	.short	0x0082
	.zero		2


//--------------------- .nv.info                  --------------------------
	.section	.nv.info,"",@"SHT_CUDA_INFO"
	.align	4


	//----- nvinfo : EIATTR_REGCOUNT
	.align		4
        /*0000*/ 	.byte	0x04, 0x2f
        /*0002*/ 	.short	(.L_19 - .L_18)
	.align		4
.L_18:
        /*0004*/ 	.word	index@(_ZN7cutlass13device_kernelINS_4gemm6kernel13GemmUniversalIN4cute5tupleIJiiiiEEENS1_10collective13CollectiveMmaINS1_35MainloopSm100TmaUmmaWarpSpecializedILi3ELi2ELi4ENS5_IJNS4_1CILi2EEENSA_ILi1EEESC_EEEEENS5_IJNSA_ILi256EEENSA_ILi128EEENSA_ILi32EEEEEENS_12float_e4m3_tENS5_IJlSC_lEEESJ_SK_NS4_8TiledMMAINS4_8MMA_AtomIJNS4_10MMA_TraitsINS4_25SM100_MMA_F8F6F4_2x1SM_SSEJSJ_SJ_fSF_SG_NS4_17integral_constantINS4_4UMMA5MajorELSR_0EEESS_NSP_INSQ_7ScaleInELST_0EEESU_EEEEEENS4_6LayoutINS5_IJSC_SC_SC_EEENS5_IJNSA_ILi0EEESZ_SZ_EEEEENS5_IJNS4_10UnderscoreES12_S12_EEEEENS4_18SM100_TMA_2SM_LOADENS4_14ComposedLayoutINS4_7SwizzleILi1ELi4ELi3EEENS4_18smem_ptr_flag_bitsILi8EEENSX_INS5_IJNSA_ILi8EEESH_EEENS5_IJSH_SC_EEEEEEEvNS4_8identityES15_S1F_vS1G_EENS_8epilogue10collective18CollectiveEpilogueINS1I_23Sm100TmaWarpSpecializedILi2ELi2ELi64ELb0ELb0EEEJNS5_IJSG_SG_SH_EEENS5_IJNSX_ISG_SC_EENSX_INSA_ILi64EEESC_EEEEESJ_SK_SJ_SK_NS1I_6fusion15FusionCallbacksIS1M_NS1S_17LinearCombinationISJ_fSJ_fLNS_15FloatRoundStyleE2EEES1N_S1R_JEEENS4_5SM1004TMEM4LOAD26SM100_TMEM_LOAD_32dp32b64xENS4_13SM90_TMA_LOADENS16_INS17_ILi2ELi4ELi3EEES1A_NSX_INS5_IJS1B_S1P_EEENS5_IJS1P_SC_EEEEEEENS4_39AutoVectorizingCopyWithAssumedAlignmentILi128EEENS4_14SM90_TMA_STOREES27_S29_S29_EEEvvEEEEvNT_6ParamsE)
        /*0008*/ 	.word	0x000000de


	//----- nvinfo : EIATTR_FRAME_SIZE
	.align		4
.L_19:
        /*000c*/ 	.byte	0x04, 0x11
        /*000e*/ 	.short	(.L_21 - .L_20)
	.align		4
.L_20:
        /*0010*/ 	.word	index@($__internal_2_$__cuda_sm10x_tcgen05_guardrail_trap_unallocated_columns_being_dealloced)
        /*0014*/ 	.word	0x00000000


	//----- nvinfo : EIATTR_FRAME_SIZE
	.align		4
.L_21:
        /*0018*/ 	.byte	0x04, 0x11
        /*001a*/ 	.short	(.L_23 - .L_22)
	.align		4
.L_22:
        /*001c*/ 	.word	index@($__internal_1_$__cuda_sm10x_tcgen05_guardrail_trap_phase_invalid_during_alloc)
        /*0020*/ 	.word	0x00000000


	//----- nvinfo : EIATTR_FRAME_SIZE
	.align		4
.L_23:
        /*0024*/ 	.byte	0x04, 0x11
        /*0026*/ 	.short	(.L_25 - .L_24)
	.align		4
.L_24:
        /*0028*/ 	.word	index@($__internal_0_$__cuda_sm10x_tcgen05_guardrail_trap_col_being_dealloced_not_returned_by_alloc)
        /*002c*/ 	.word	0x00000000


	//----- nvinfo : EIATTR_FRAME_SIZE
	.align		4
.L_25:
        /*0030*/ 	.byte	0x04, 0x11
        /*0032*/ 	.short	(.L_27 - .L_26)
	.align		4
.L_26:
        /*0034*/ 	.word	index@(_ZN7cutlass13device_kernelINS_4gemm6kernel13GemmUniversalIN4cute5tupleIJiiiiEEENS1_10collective13CollectiveMmaINS1_35MainloopSm100TmaUmmaWarpSpecializedILi3ELi2ELi4ENS5_IJNS4_1CILi2EEENSA_ILi1EEESC_EEEEENS5_IJNSA_ILi256EEENSA_ILi128EEENSA_ILi32EEEEEENS_12float_e4m3_tENS5_IJlSC_lEEESJ_SK_NS4_8TiledMMAINS4_8MMA_AtomIJNS4_10MMA_TraitsINS4_25SM100_MMA_F8F6F4_2x1SM_SSEJSJ_SJ_fSF_SG_NS4_17integral_constantINS4_4UMMA5MajorELSR_0EEESS_NSP_INSQ_7ScaleInELST_0EEESU_EEEEEENS4_6LayoutINS5_IJSC_SC_SC_EEENS5_IJNSA_ILi0EEESZ_SZ_EEEEENS5_IJNS4_10UnderscoreES12_S12_EEEEENS4_18SM100_TMA_2SM_LOADENS4_14ComposedLayoutINS4_7SwizzleILi1ELi4ELi3EEENS4_18smem_ptr_flag_bitsILi8EEENSX_INS5_IJNSA_ILi8EEESH_EEENS5_IJSH_SC_EEEEEEEvNS4_8identityES15_S1F_vS1G_EENS_8epilogue10collective18CollectiveEpilogueINS1I_23Sm100TmaWarpSpecializedILi2ELi2ELi64ELb0ELb0EEEJNS5_IJSG_SG_SH_EEENS5_IJNSX_ISG_SC_EENSX_INSA_ILi64EEESC_EEEEESJ_SK_SJ_SK_NS1I_6fusion15FusionCallbacksIS1M_NS1S_17LinearCombinationISJ_fSJ_fLNS_15FloatRoundStyleE2EEES1N_S1R_JEEENS4_5SM1004TMEM4LOAD26SM100_TMEM_LOAD_32dp32b64xENS4_13SM90_TMA_LOADENS16_INS17_ILi2ELi4ELi3EEES1A_NSX_INS5_IJS1B_S1P_EEENS5_IJS1P_SC_EEEEEEENS4_39AutoVectorizingCopyWithAssumedAlignmentILi128EEENS4_14SM90_TMA_STOREES27_S29_S29_EEEvvEEEEvNT_6ParamsE)
        /*0038*/ 	.word	0x00000000


	//----- nvinfo : EIATTR_MIN_STACK_SIZE
	.align		4
.L_27:
        /*003c*/ 	.byte	0x04, 0x12
        /*003e*/ 	.short	(.L_29 - .L_28)
	.align		4
.L_28:
        /*0040*/ 	.word	index@(_ZN7cutlass13device_kernelINS_4gemm6kernel13GemmUniversalIN4cute5tupleIJiiiiEEENS1_10collective13CollectiveMmaINS1_35MainloopSm100TmaUmmaWarpSpecializedILi3ELi2ELi4ENS5_IJNS4_1CILi2EEENSA_ILi1EEESC_EEEEENS5_IJNSA_ILi256EEENSA_ILi128EEENSA_ILi32EEEEEENS_12float_e4m3_tENS5_IJlSC_lEEESJ_SK_NS4_8TiledMMAINS4_8MMA_AtomIJNS4_10MMA_TraitsINS4_25SM100_MMA_F8F6F4_2x1SM_SSEJSJ_SJ_fSF_SG_NS4_17integral_constantINS4_4UMMA5MajorELSR_0EEESS_NSP_INSQ_7ScaleInELST_0EEESU_EEEEEENS4_6LayoutINS5_IJSC_SC_SC_EEENS5_IJNSA_ILi0EEESZ_SZ_EEEEENS5_IJNS4_10UnderscoreES12_S12_EEEEENS4_18SM100_TMA_2SM_LOADENS4_14ComposedLayoutINS4_7SwizzleILi1ELi4ELi3EEENS4_18smem_ptr_flag_bitsILi8EEENSX_INS5_IJNSA_ILi8EEESH_EEENS5_IJSH_SC_EEEEEEEvNS4_8identityES15_S1F_vS1G_EENS_8epilogue10collective18CollectiveEpilogueINS1I_23Sm100TmaWarpSpecializedILi2ELi2ELi64ELb0ELb0EEEJNS5_IJSG_SG_SH_EEENS5_IJNSX_ISG_SC_EENSX_INSA_ILi64EEESC_EEEEESJ_SK_SJ_SK_NS1I_6fusion15FusionCallbacksIS1M_NS1S_17LinearCombinationISJ_fSJ_fLNS_15FloatRoundStyleE2EEES1N_S1R_JEEENS4_5SM1004TMEM4LOAD26SM100_TMEM_LOAD_32dp32b64xENS4_13SM90_TMA_LOADENS16_INS17_ILi2ELi4ELi3EEES1A_NSX_INS5_IJS1B_S1P_EEENS5_IJS1P_SC_EEEEEEENS4_39AutoVectorizingCopyWithAssumedAlignmentILi128EEENS4_14SM90_TMA_STOREES27_S29_S29_EEEvvEEEEvNT_6ParamsE)
        /*0044*/ 	.word	0x00000000
.L_29:


//--------------------- .nv.compat                --------------------------
	.section	.nv.compat,"",@"SHT_CUDA_COMPAT_INFO"
	.align	4
        /*0000*/ 	.byte	0x02, 0x09, 0x01, 0x00, 0x02, 0x02, 0x02, 0x00, 0x02, 0x05, 0x05, 0x00, 0x03, 0x07, 0x01, 0x01
        /*0010*/ 	.byte	0x02, 0x03, 0x01, 0x00, 0x02, 0x06, 0x01, 0x00, 0x04, 0x0b, 0x08, 0x00, 0x09, 0x00, 0x00, 0x00
        /*0020*/ 	.byte	0x00, 0x00, 0x00, 0x00


//--------------------- .nv.info._ZN7cutlass13device_kernelINS_4gemm6kernel13GemmUniversalIN4cute5tupleIJiiiiEEENS1_10collective13CollectiveMmaINS1_35MainloopSm100TmaUmmaWarpSpecializedILi3ELi2ELi4ENS5_IJNS4_1CILi2EEENSA_ILi1EEESC_EEEEENS5_IJNSA_ILi256EEENSA_ILi128EEENSA_ILi32EEEEEENS_12float_e4m3_tENS5_IJlSC_lEEESJ_SK_NS4_8TiledMMAINS4_8MMA_AtomIJNS4_10MMA_TraitsINS4_25SM100_MMA_F8F6F4_2x1SM_SSEJSJ_SJ_fSF_SG_NS4_17integral_constantINS4_4UMMA5MajorELSR_0EEESS_NSP_INSQ_7ScaleInELST_0EEESU_EEEEEENS4_6LayoutINS5_IJSC_SC_SC_EEENS5_IJNSA_ILi0EEESZ_SZ_EEEEENS5_IJNS4_10UnderscoreES12_S12_EEEEENS4_18SM100_TMA_2SM_LOADENS4_14ComposedLayoutINS4_7SwizzleILi1ELi4ELi3EEENS4_18smem_ptr_flag_bitsILi8EEENSX_INS5_IJNSA_ILi8EEESH_EEENS5_IJSH_SC_EEEEEEEvNS4_8identityES15_S1F_vS1G_EENS_8epilogue10collective18CollectiveEpilogueINS1I_23Sm100TmaWarpSpecializedILi2ELi2ELi64ELb0ELb0EEEJNS5_IJSG_SG_SH_EEENS5_IJNSX_ISG_SC_EENSX_INSA_ILi64EEESC_EEEEESJ_SK_SJ_SK_NS1I_6fusion15FusionCallbacksIS1M_NS1S_17LinearCombinationISJ_fSJ_fLNS_15FloatRoundStyleE2EEES1N_S1R_JEEENS4_5SM1004TMEM4LOAD26SM100_TMEM_LOAD_32dp32b64xENS4_13SM90_TMA_LOADENS16_INS17_ILi2ELi4ELi3EEES1A_NSX_INS5_IJS1B_S1P_EEENS5_IJS1P_SC_EEEEEEENS4_39AutoVectorizingCopyWithAssumedAlignmentILi128EEENS4_14SM90_TMA_STOREES27_S29_S29_EEEvvEEEEvNT_6ParamsE --------------------------
	.section	.nv.info._ZN7cutlass13device_kernelINS_4gemm6kernel13GemmUniversalIN4cute5tupleIJiiiiEEENS1_10collective13CollectiveMmaINS1_35MainloopSm100TmaUmmaWarpSpecializedILi3ELi2ELi4ENS5_IJNS4_1CILi2EEENSA_ILi1EEESC_EEEEENS5_IJNSA_ILi256EEENSA_ILi128EEENSA_ILi32EEEEEENS_12float_e4m3_tENS5_IJlSC_lEEESJ_SK_NS4_8TiledMMAINS4_8MMA_AtomIJNS4_10MMA_TraitsINS4_25SM100_MMA_F8F6F4_2x1SM_SSEJSJ_SJ_fSF_SG_NS4_17integral_constantINS4_4UMMA5MajorELSR_0EEESS_NSP_INSQ_7ScaleInELST_0EEESU_EEEEEENS4_6LayoutINS5_IJSC_SC_SC_EEENS5_IJNSA_ILi0EEESZ_SZ_EEEEENS5_IJNS4_10UnderscoreES12_S12_EEEEENS4_18SM100_TMA_2SM_LOADENS4_14ComposedLayoutINS4_7SwizzleILi1ELi4ELi3EEENS4_18smem_ptr_flag_bitsILi8EEENSX_INS5_IJNSA_ILi8EEESH_EEENS5_IJSH_SC_EEEEEEEvNS4_8identityES15_S1F_vS1G_EENS_8epilogue10collective18CollectiveEpilogueINS1I_23Sm100TmaWarpSpecializedILi2ELi2ELi64ELb0ELb0EEEJNS5_IJSG_SG_SH_EEENS5_IJNSX_ISG_SC_EENSX_INSA_ILi64EEESC_EEEEESJ_SK_SJ_SK_NS1I_6fusion15FusionCallbacksIS1M_NS1S_17LinearCombinationISJ_fSJ_fLNS_15FloatRoundStyleE2EEES1N_S1R_JEEENS4_5SM1004TMEM4LOAD26SM100_TMEM_LOAD_32dp32b64xENS4_13SM90_TMA_LOADENS16_INS17_ILi2ELi4ELi3EEES1A_NSX_INS5_IJS1B_S1P_EEENS5_IJS1P_SC_EEEEEEENS4_39AutoVectorizingCopyWithAssumedAlignmentILi128EEENS4_14SM90_TMA_STOREES27_S29_S29_EEEvvEEEEvNT_6ParamsE,"",@"SHT_CUDA_INFO"
	.sectionflags	@""
	.align	4


	//----- nvinfo : EIATTR_CUDA_API_VERSION
	.align		4
        /*0000*/ 	.byte	0x04, 0x37
        /*0002*/ 	.short	(.L_31 - .L_30)
.L_30:
        /*0004*/ 	.word	0x00000082


	//----- nvinfo : EIATTR_KPARAM_INFO
	.align		4
.L_31:
        /*0008*/ 	.byte	0x04, 0x17
        /*000a*/ 	.short	(.L_33 - .L_32)
.L_32:
        /*000c*/ 	.word	0x00000000
        /*0010*/ 	.short	0x0000
        /*0012*/ 	.short	0x0000
        /*0014*/ 	.byte	0x00, 0xf0, 0x01, 0x20


	//----- nvinfo : EIATTR_AT_ENTRY_FRAGMENTS
	.align		4
.L_33:
        /*0018*/ 	.byte	0x04, 0x4f
        /*001a*/ 	.short	(.L_35 - .L_34)


	//   ....[0]....
.L_34:
        /*001c*/ 	.word	0x00000007


	//----- nvinfo : EIATTR_RESERVED_SMEM_USED
	.align		4
.L_35:
        /*0020*/ 	.byte	0x01, 0x41
	.zero		2


	//----- nvinfo : EIATTR_SPARSE_MMA_MASK
	.align		4
        /*0024*/ 	.byte	0x03, 0x50
        /*0026*/ 	.short	0x0000


	//----- nvinfo : EIATTR_TCGEN05_2CTA_USED
	.align		4
        /*0028*/ 	.byte	0x01, 0x52
	.zero		2


	//----- nvinfo : EIATTR_MAXREG_COUNT
	.align		4
        /*002c*/ 	.byte	0x03, 0x1b
        /*002e*/ 	.short	0x00ff


	//----- nvinfo : EIATTR_NUM_BARRIERS
	.align		4
        /*0030*/ 	.byte	0x02, 0x4c
        /*0032*/ 	.byte	0x07
	.zero		1


	//----- nvinfo : EIATTR_EXTERNS
	.align		4
        /*0034*/ 	.byte	0x04, 0x0f
        /*0036*/ 	.short	(.L_37 - .L_36)


	//   ....[0]....
	.align		4
.L_36:
        /*0038*/ 	.word	index@(__assertfail)


	//----- nvinfo : EIATTR_MERCURY_ISA_VERSION
	.align		4
.L_37:
        /*003c*/ 	.byte	0x03, 0x5f
        /*003e*/ 	.short	0x0101


	//----- nvinfo : EIATTR_INT_WARP_WIDE_INSTR_OFFSETS
	.align		4
        /*0040*/ 	.byte	0x04, 0x31
        /*0042*/ 	.short	(.L_39 - .L_38)


	//   ....[0]....
.L_38:
        /*0044*/ 	.word	0x00000cb0


	//   ....[1]....
        /*0048*/ 	.word	0x00000d50


	//   ....[2]....
        /*004c*/ 	.word	0x000020b0


	//   ....[3]....
        /*0050*/ 	.word	0x00003db0


	//   ....[4]....
        /*0054*/ 	.word	0x00003dd0


	//   ....[5]....
        /*0058*/ 	.word	0x00003e00


	//   ....[6]....
        /*005c*/ 	.word	0x00004730


	//   ....[7]....
        /*0060*/ 	.word	0x000047a0


	//   ....[8]....
        /*0064*/ 	.word	0x00004980


	//   ....[9]....
        /*0068*/ 	.word	0x00004ae0


	//----- nvinfo : EIATTR_COOP_GROUP_MASK_REGIDS
	.align		4
.L_39:
        /*006c*/ 	.byte	0x04, 0x29
        /*006e*/ 	.short	(.L_41 - .L_40)


	//   ....[0]....
.L_40:
        /*0070*/ 	.word	0xffffffff


	//   ....[1]....
        /*0074*/ 	.word	0xffffffff


	//   ....[2]....
        /*0078*/ 	.word	0xffffffff


	//   ....[3]....
        /*007c*/ 	.word	0xffffffff


	//   ....[4]....
        /*0080*/ 	.word	0xffffffff


	//   ....[5]....
        /*0084*/ 	.word	0xffffffff


	//   ....[6]....
        /*0088*/ 	.word	0xffffffff


	//   ....[7]....
        /*008c*/ 	.word	0xffffffff


	//   ....[8]....
        /*0090*/ 	.word	0xffffffff


	//   ....[9]....
        /*0094*/ 	.word	0xffffffff


	//   ....[10]....
        /*0098*/ 	.word	0xffffffff


	//   ....[11]....
        /*009c*/ 	.word	0xffffffff


	//   ....[12]....
        /*00a0*/ 	.word	0xffffffff


	//   ....[13]....
        /*00a4*/ 	.word	0xffffffff


	//----- nvinfo : EIATTR_COOP_GROUP_INSTR_OFFSETS
	.align		4
.L_41:
        /*00a8*/ 	.byte	0x04, 0x28
        /*00aa*/ 	.short	(.L_43 - .L_42)


	//   ....[0]....
.L_42:
        /*00ac*/ 	.word	0x000000c0


	//   ....[1]....
        /*00b0*/ 	.word	0x00000500


	//   ....[2]....
        /*00b4*/ 	.word	0x00000660


	//   ....[3]....
        /*00b8*/ 	.word	0x000007b0


	//   ....[4]....
        /*00bc*/ 	.word	0x000008a0


	//   ....[5]....
        /*00c0*/ 	.word	0x00000a00


	//   ....[6]....
        /*00c4*/ 	.word	0x00000b90


	//   ....[7]....
        /*00c8*/ 	.word	0x00000dd0


	//   ....[8]....
        /*00cc*/ 	.word	0x00001f90


	//   ....[9]....
        /*00d0*/ 	.word	0x00002ce0


	//   ....[10]....
        /*00d4*/ 	.word	0x000031b0


	//   ....[11]....
        /*00d8*/ 	.word	0x000031e0


	//   ....[12]....
        /*00dc*/ 	.word	0x00003cb0


	//   ....[13]....
        /*00e0*/ 	.word	0x00003ec0


	//----- nvinfo : EIATTR_VRC_CTA_INIT_COUNT
	.align		4
.L_43:
        /*00e4*/ 	.byte	0x02, 0x4a
        /*00e6*/ 	.byte	0x80
	.zero		1


	//----- nvinfo : EIATTR_SYSCALL_OFFSETS
	.align		4
        /*00e8*/ 	.byte	0x04, 0x46
        /*00ea*/ 	.short	(.L_45 - .L_44)


	//   ....[0]....
.L_44:
        /*00ec*/ 	.word	0x00005510


	//   ....[1]....
        /*00f0*/ 	.word	0x00005650


	//   ....[2]....
        /*00f4*/ 	.word	0x00005eb0


	//   ....[3]....
        /*00f8*/ 	.word	0x000074c0


	//----- nvinfo : EIATTR_MBARRIER_INSTR_OFFSETS
	.align		4
.L_45:
        /*00fc*/ 	.byte	0x04, 0x39
        /*00fe*/ 	.short	(.L_47 - .L_46)


	//   ....[0]....
.L_46:
        /*0100*/ 	.word	0x000005f0
        /*0104*/ 	.word	0x000000ff
        /*0108*/ 	.word	0x00000000
        /*010c*/ 	.short	0x0100
        /*010e*/ 	.byte	0x08
	.zero		1


	//   ....[1]....
        /*0110*/ 	.word	0x00000600
        /*0114*/ 	.word	0x000000ff
        /*0118*/ 	.word	0x00000018
        /*011c*/ 	.short	0x0100
        /*011e*/ 	.byte	0x08
	.zero		1


	//   ....[2]....
        /*0120*/ 	.word	0x00000610
        /*0124*/ 	.word	0x000000ff
        /*0128*/ 	.word	0x00000008
        /*012c*/ 	.short	0x0100
        /*012e*/ 	.byte	0x08
	.zero		1


	//   ....[3]....
        /*0130*/ 	.word	0x00000620
        /*0134*/ 	.word	0x000000ff
        /*0138*/ 	.word	0x00000020
        /*013c*/ 	.short	0x0100
        /*013e*/ 	.byte	0x08
	.zero		1


	//   ....[4]....
        /*0140*/ 	.word	0x00000630
        /*0144*/ 	.word	0x000000ff
        /*0148*/ 	.word	0x00000010
        /*014c*/ 	.short	0x0100
        /*014e*/ 	.byte	0x08
	.zero		1


	//   ....[5]....
        /*0150*/ 	.word	0x00000640
        /*0154*/ 	.word	0x000000ff
        /*0158*/ 	.word	0x00000028
        /*015c*/ 	.short	0x0100
        /*015e*/ 	.byte	0x08
	.zero		1


	//   ....[6]....
        /*0160*/ 	.word	0x00000760
        /*0164*/ 	.word	0x000000ff
        /*0168*/ 	.word	0x00000030
        /*016c*/ 	.short	0x0100
        /*016e*/ 	.byte	0x09
	.zero		1


	//   ....[7]....
        /*0170*/ 	.word	0x00000770
        /*0174*/ 	.word	0x000000ff
        /*0178*/ 	.word	0x00000040
        /*017c*/ 	.short	0x0100
        /*017e*/ 	.byte	0x09
	.zero		1


	//   ....[8]....
        /*0180*/ 	.word	0x00000780
        /*0184*/ 	.word	0x000000ff
        /*0188*/ 	.word	0x00000038
        /*018c*/ 	.short	0x0100
        /*018e*/ 	.byte	0x09
	.zero		1


	//   ....[9]....
        /*0190*/ 	.word	0x00000790
        /*0194*/ 	.word	0x000000ff
        /*0198*/ 	.word	0x00000048
        /*019c*/ 	.short	0x0100
        /*019e*/ 	.byte	0x09
	.zero		1


	//   ....[10]....
        /*01a0*/ 	.word	0x00000870
        /*01a4*/ 	.word	0x000000ff
        /*01a8*/ 	.word	0x00000050
        /*01ac*/ 	.short	0x0100
        /*01ae*/ 	.byte	0x08
	.zero		1


	//   ....[11]....
        /*01b0*/ 	.word	0x00000880
        /*01b4*/ 	.word	0x000000ff
        /*01b8*/ 	.word	0x00000058
        /*01bc*/ 	.short	0x0100
        /*01be*/ 	.byte	0x08
	.zero		1


	//   ....[12]....
        /*01c0*/ 	.word	0x000009b0
        /*01c4*/ 	.word	0x000000ff
        /*01c8*/ 	.word	0x00000060
        /*01cc*/ 	.short	0x0100
        /*01ce*/ 	.byte	0x08
	.zero		1


	//   ....[13]....
        /*01d0*/ 	.word	0x000009c0
        /*01d4*/ 	.word	0x000000ff
        /*01d8*/ 	.word	0x00000070
        /*01dc*/ 	.short	0x0100
        /*01de*/ 	.byte	0x08
	.zero		1


	//   ....[14]....
        /*01e0*/ 	.word	0x000009d0
        /*01e4*/ 	.word	0x000000ff
        /*01e8*/ 	.word	0x00000068
        /*01ec*/ 	.short	0x0100
        /*01ee*/ 	.byte	0x08
	.zero		1


	//   ....[15]....
        /*01f0*/ 	.word	0x000009e0
        /*01f4*/ 	.word	0x000000ff
        /*01f8*/ 	.word	0x00000078
        /*01fc*/ 	.short	0x0100
        /*01fe*/ 	.byte	0x08
	.zero		1


	//   ....[16]....
        /*0200*/ 	.word	0x00000b00
        /*0204*/ 	.word	0x000000ff
        /*0208*/ 	.word	0x00000080
        /*020c*/ 	.short	0x0100
        /*020e*/ 	.byte	0x09
	.zero		1


	//   ....[17]....
        /*0210*/ 	.word	0x00000b10
        /*0214*/ 	.word	0x000000ff
        /*0218*/ 	.word	0x000000a0
        /*021c*/ 	.short	0x0100
        /*021e*/ 	.byte	0x09
	.zero		1


	//   ....[18]....
        /*0220*/ 	.word	0x00000b20
        /*0224*/ 	.word	0x000000ff
        /*0228*/ 	.word	0x00000088
        /*022c*/ 	.short	0x0100
        /*022e*/ 	.byte	0x09
	.zero		1


	//   ....[19]....
        /*0230*/ 	.word	0x00000b30
        /*0234*/ 	.word	0x000000ff
        /*0238*/ 	.word	0x000000a8
        /*023c*/ 	.short	0x0100
        /*023e*/ 	.byte	0x09
	.zero		1


	//   ....[20]....
        /*0240*/ 	.word	0x00000b40
        /*0244*/ 	.word	0x000000ff
        /*0248*/ 	.word	0x00000090
        /*024c*/ 	.short	0x0100
        /*024e*/ 	.byte	0x09
	.zero		1


	//   ....[21]....
        /*0250*/ 	.word	0x00000b50
        /*0254*/ 	.word	0x000000ff
        /*0258*/ 	.word	0x000000b0
        /*025c*/ 	.short	0x0100
        /*025e*/ 	.byte	0x09
	.zero		1


	//   ....[22]....
        /*0260*/ 	.word	0x00000b60
        /*0264*/ 	.word	0x000000ff
        /*0268*/ 	.word	0x00000098
        /*026c*/ 	.short	0x0100
        /*026e*/ 	.byte	0x09
	.zero		1


	//   ....[23]....
        /*0270*/ 	.word	0x00000b70
        /*0274*/ 	.word	0x000000ff
        /*0278*/ 	.word	0x000000b8
        /*027c*/ 	.short	0x0100
        /*027e*/ 	.byte	0x09
	.zero		1


	//   ....[24]....
        /*0280*/ 	.word	0x00000c60
        /*0284*/ 	.word	0x000000ff
        /*0288*/ 	.word	0x000000c0
        /*028c*/ 	.short	0x0100
        /*028e*/ 	.byte	0x08
	.zero		1


	//   ....[25]....
        /*0290*/ 	.word	0x00000c70
        /*0294*/ 	.word	0x000000ff
        /*0298*/ 	.word	0x000000d0
        /*029c*/ 	.short	0x0100
        /*029e*/ 	.byte	0x08
	.zero		1


	//   ....[26]....
        /*02a0*/ 	.word	0x00000c80
        /*02a4*/ 	.word	0x000000ff
        /*02a8*/ 	.word	0x000000c8
        /*02ac*/ 	.short	0x0100
        /*02ae*/ 	.byte	0x08
	.zero		1


	//   ....[27]....
        /*02b0*/ 	.word	0x00000c90
        /*02b4*/ 	.word	0x000000ff
        /*02b8*/ 	.word	0x000000d8
        /*02bc*/ 	.short	0x0100
        /*02be*/ 	.byte	0x08
	.zero		1


	//   ....[28]....
        /*02c0*/ 	.word	0x00000d80
        /*02c4*/ 	.word	0x000000ff
        /*02c8*/ 	.word	0x000000e0
        /*02cc*/ 	.short	0x0100
        /*02ce*/ 	.byte	0x06
	.zero		1


	//   ....[29]....
        /*02d0*/ 	.word	0x00001790
        /*02d4*/ 	.word	0x00000003
        /*02d8*/ 	.word	0x000000d0
        /*02dc*/ 	.short	0x010a
        /*02de*/ 	.byte	0xff
	.zero		1


	//   ....[30]....
        /*02e0*/ 	.word	0x000017c0
        /*02e4*/ 	.word	0x00000003
        /*02e8*/ 	.word	0x000000c0
        /*02ec*/ 	.short	0x0101
        /*02ee*/ 	.byte	0xff
	.zero		1


	//   ....[31]....
        /*02f0*/ 	.word	0x000018c0
        /*02f4*/ 	.word	0x000000ff
        /*02f8*/ 	.word	0x00000018
        /*02fc*/ 	.short	0x010a
        /*02fe*/ 	.byte	0x08
	.zero		1


	//   ....[32]....
        /*0300*/ 	.word	0x00001990
        /*0304*/ 	.word	0x000000ff
        /*0308*/ 	.word	0x00000018
        /*030c*/ 	.short	0x010a
        /*030e*/ 	.byte	0x21
	.zero		1


	//   ....[33]....
        /*0310*/ 	.word	0x00001b40
        /*0314*/ 	.word	0x000000ff
        /*0318*/ 	.word	0x00000018
        /*031c*/ 	.short	0x010a
        /*031e*/ 	.byte	0x08
	.zero		1


	//   ....[34]....
        /*0320*/ 	.word	0x00001c40
        /*0324*/ 	.word	0x000000ff
        /*0328*/ 	.word	0x00000058
        /*032c*/ 	.short	0x0101
        /*032e*/ 	.byte	0x04
	.zero		1


	//   ....[35]....
        /*0330*/ 	.word	0x00001c60
        /*0334*/ 	.word	0x000000ff
        /*0338*/ 	.word	0x00000018
        /*033c*/ 	.short	0x010a
        /*033e*/ 	.byte	0x08
	.zero		1


	//   ....[36]....
        /*0340*/ 	.word	0x00001ce0
        /*0344*/ 	.word	0x000000ff
        /*0348*/ 	.word	0x00000018
        /*034c*/ 	.short	0x010a
        /*034e*/ 	.byte	0x11
	.zero		1


	//   ....[37]....
        /*0350*/ 	.word	0x00001e70
        /*0354*/ 	.word	0x000000ff
        /*0358*/ 	.word	0x00000018
        /*035c*/ 	.short	0x010a
        /*035e*/ 	.byte	0x08
	.zero		1


	//   ....[38]....
        /*0360*/ 	.word	0x00001fc0
        /*0364*/ 	.word	0x00000002
        /*0368*/ 	.word	0x00000060
        /*036c*/ 	.short	0x010a
        /*036e*/ 	.byte	0xff
	.zero		1


	//   ....[39]....
        /*0370*/ 	.word	0x00002080
        /*0374*/ 	.word	0x00000002
        /*0378*/ 	.word	0x00000000
        /*037c*/ 	.short	0x0101
        /*037e*/ 	.byte	0xff
	.zero		1


	//   ....[40]....
        /*0380*/ 	.word	0x000025e0
        /*0384*/ 	.word	0x000000ff
        /*0388*/ 	.word	0x00000000
        /*038c*/ 	.short	0x010a
        /*038e*/ 	.byte	0x05
	.zero		1


	//   ....[41]....
        /*0390*/ 	.word	0x00002670
        /*0394*/ 	.word	0x000000ff
        /*0398*/ 	.word	0x00000000
        /*039c*/ 	.short	0x010a
        /*039e*/ 	.byte	0x05
	.zero		1


	//   ....[42]....
        /*03a0*/ 	.word	0x00002710
        /*03a4*/ 	.word	0x00000000
        /*03a8*/ 	.word	0x00000000
        /*03ac*/ 	.short	0x010a
        /*03ae*/ 	.byte	0xff
	.zero		1


	//   ....[43]....
        /*03b0*/ 	.word	0x00002840
        /*03b4*/ 	.word	0x00000000
        /*03b8*/ 	.word	0x000000c0
        /*03bc*/ 	.short	0x010a
        /*03be*/ 	.byte	0xff
	.zero		1


	//   ....[44]....
        /*03c0*/ 	.word	0x000028b0
        /*03c4*/ 	.word	0x00000004
        /*03c8*/ 	.word	0x00000000
        /*03cc*/ 	.short	0x0101
        /*03ce*/ 	.byte	0xff
	.zero		1


	//   ....[45]....
        /*03d0*/ 	.word	0x000028d0
        /*03d4*/ 	.word	0x000000ff
        /*03d8*/ 	.word	0x00000070
        /*03dc*/ 	.short	0x010a
        /*03de*/ 	.byte	0x05
	.zero		1


	//   ....[46]....
        /*03e0*/ 	.word	0x000029f0
        /*03e4*/ 	.word	0x00000000
        /*03e8*/ 	.word	0x00000060
        /*03ec*/ 	.short	0x010a
        /*03ee*/ 	.byte	0xff
	.zero		1


	//   ....[47]....
        /*03f0*/ 	.word	0x00002af0
        /*03f4*/ 	.word	0x00000000
        /*03f8*/ 	.word	0x00000000
        /*03fc*/ 	.short	0x0101
        /*03fe*/ 	.byte	0xff
	.zero		1


	//   ....[48]....
        /*0400*/ 	.word	0x00002b80
        /*0404*/ 	.word	0x000000ff
        /*0408*/ 	.word	0x00000070
        /*040c*/ 	.short	0x0106
        /*040e*/ 	.byte	0x05
	.zero		1


	//   ....[49]....
        /*0410*/ 	.word	0x00002ba0
        /*0414*/ 	.word	0x000000ff
        /*0418*/ 	.word	0x00000070
        /*041c*/ 	.short	0x010a
        /*041e*/ 	.byte	0x05
	.zero		1


	//   ....[50]....
        /*0420*/ 	.word	0x00002c30
        /*0424*/ 	.word	0x000000ff
        /*0428*/ 	.word	0x00000070
        /*042c*/ 	.short	0x0106
        /*042e*/ 	.byte	0x04
	.zero		1


	//   ....[51]....
        /*0430*/ 	.word	0x00002c70
        /*0434*/ 	.word	0x00000000
        /*0438*/ 	.word	0x00000070
        /*043c*/ 	.short	0x010a
        /*043e*/ 	.byte	0xff
	.zero		1


	//   ....[52]....
        /*0440*/ 	.word	0x00002eb0
        /*0444*/ 	.word	0x000000ff
        /*0448*/ 	.word	0x00000008
        /*044c*/ 	.short	0x010a
        /*044e*/ 	.byte	0x06
	.zero		1


	//   ....[53]....
        /*0450*/ 	.word	0x00002ed0
        /*0454*/ 	.word	0x000000ff
        /*0458*/ 	.word	0x00000008
        /*045c*/ 	.short	0x010a
        /*045e*/ 	.byte	0x06
	.zero		1


	//   ....[54]....
        /*0460*/ 	.word	0x00003060
        /*0464*/ 	.word	0x000000ff
        /*0468*/ 	.word	0x00000008
        /*046c*/ 	.short	0x010a
        /*046e*/ 	.byte	0x06
	.zero		1


	//   ....[55]....
        /*0470*/ 	.word	0x00003080
        /*0474*/ 	.word	0x000000ff
        /*0478*/ 	.word	0x00000008
        /*047c*/ 	.short	0x010a
        /*047e*/ 	.byte	0x06
	.zero		1


	//   ....[56]....
        /*0480*/ 	.word	0x00003140
        /*0484*/ 	.word	0x000000ff
        /*0488*/ 	.word	0x00000000
        /*048c*/ 	.short	0x0101
        /*048e*/ 	.byte	0x07
	.zero		1


	//   ....[57]....
        /*0490*/ 	.word	0x00003420
        /*0494*/ 	.word	0x00000000
        /*0498*/ 	.word	0x00000060
        /*049c*/ 	.short	0x010a
        /*049e*/ 	.byte	0xff
	.zero		1


	//   ....[58]....
        /*04a0*/ 	.word	0x000034e0
        /*04a4*/ 	.word	0x00000000
        /*04a8*/ 	.word	0x00000000
        /*04ac*/ 	.short	0x0101
        /*04ae*/ 	.byte	0xff
	.zero		1


	//   ....[59]....
        /*04b0*/ 	.word	0x00003590
        /*04b4*/ 	.word	0x000000ff
        /*04b8*/ 	.word	0x00000000
        /*04bc*/ 	.short	0x010a
        /*04be*/ 	.byte	0x06
	.zero		1


	//   ....[60]....
        /*04c0*/ 	.word	0x000035a0
        /*04c4*/ 	.word	0x000000ff
        /*04c8*/ 	.word	0x000000a0
        /*04cc*/ 	.short	0x010a
        /*04ce*/ 	.byte	0x0b
	.zero		1


	//   ....[61]....
        /*04d0*/ 	.word	0x00003660
        /*04d4*/ 	.word	0x000000ff
        /*04d8*/ 	.word	0x00000000
        /*04dc*/ 	.short	0x010a
        /*04de*/ 	.byte	0x09
	.zero		1


	//   ....[62]....
        /*04e0*/ 	.word	0x000037a0
        /*04e4*/ 	.word	0x000000ff
        /*04e8*/ 	.word	0x00000000
        /*04ec*/ 	.short	0x010a
        /*04ee*/ 	.byte	0x06
	.zero		1


	//   ....[63]....
        /*04f0*/ 	.word	0x000039a0
        /*04f4*/ 	.word	0x000000ff
        /*04f8*/ 	.word	0x00000000
        /*04fc*/ 	.short	0x010a
        /*04fe*/ 	.byte	0x07
	.zero		1


	//   ....[64]....
        /*0500*/ 	.word	0x00003a30
        /*0504*/ 	.word	0x000000ff
        /*0508*/ 	.word	0x00000000
        /*050c*/ 	.short	0x010a
        /*050e*/ 	.byte	0x07
	.zero		1


	//   ....[65]....
        /*0510*/ 	.word	0x00003ac0
        /*0514*/ 	.word	0x000000ff
        /*0518*/ 	.word	0x00000000
        /*051c*/ 	.short	0x010a
        /*051e*/ 	.byte	0x07
	.zero		1


	//   ....[66]....
        /*0520*/ 	.word	0x00003b60
        /*0524*/ 	.word	0x00000000
        /*0528*/ 	.word	0x00000000
        /*052c*/ 	.short	0x010a
        /*052e*/ 	.byte	0xff
	.zero		1


	//   ....[67]....
        /*0530*/ 	.word	0x00003ba0
        /*0534*/ 	.word	0x00000000
        /*0538*/ 	.word	0x00000000
        /*053c*/ 	.short	0x010a
        /*053e*/ 	.byte	0xff
	.zero		1


	//   ....[68]....
        /*0540*/ 	.word	0x00003c10
        /*0544*/ 	.word	0x000000ff
        /*0548*/ 	.word	0x00000000
        /*054c*/ 	.short	0x0101
        /*054e*/ 	.byte	0x05
	.zero		1


	//   ....[69]....
        /*0550*/ 	.word	0x00003c50
        /*0554*/ 	.word	0x000000ff
        /*0558*/ 	.word	0x000000e0
        /*055c*/ 	.short	0x010a
        /*055e*/ 	.byte	0x08
	.zero		1


	//   ....[70]....
        /*0560*/ 	.word	0x00003ca0
        /*0564*/ 	.word	0x000000ff
        /*0568*/ 	.word	0x00000000
        /*056c*/ 	.short	0x0101
        /*056e*/ 	.byte	0x05
	.zero		1


	//   ....[71]....
        /*0570*/ 	.word	0x000040d0
        /*0574*/ 	.word	0x00000000
        /*0578*/ 	.word	0x00000060
        /*057c*/ 	.short	0x010a
        /*057e*/ 	.byte	0xff
	.zero		1


	//   ....[72]....
        /*0580*/ 	.word	0x00004190
        /*0584*/ 	.word	0x00000000
        /*0588*/ 	.word	0x00000000
        /*058c*/ 	.short	0x0101
        /*058e*/ 	.byte	0xff
	.zero		1


	//   ....[73]....
        /*0590*/ 	.word	0x000044b0
        /*0594*/ 	.word	0x000000ff
        /*0598*/ 	.word	0x00000058
        /*059c*/ 	.short	0x010a
        /*059e*/ 	.byte	0x06
	.zero		1


	//   ....[74]....
        /*05a0*/ 	.word	0x000046a0
        /*05a4*/ 	.word	0x000000ff
        /*05a8*/ 	.word	0x00000040
        /*05ac*/ 	.short	0x010a
        /*05ae*/ 	.byte	0x06
	.zero		1


	//   ....[75]....
        /*05b0*/ 	.word	0x00004870
        /*05b4*/ 	.word	0x000000ff
        /*05b8*/ 	.word	0x00000030
        /*05bc*/ 	.short	0x010b
        /*05be*/ 	.byte	0x06
	.zero		1


	//   ....[76]....
        /*05c0*/ 	.word	0x000048e0
        /*05c4*/ 	.word	0x000000ff
        /*05c8*/ 	.word	0x00000000
        /*05cc*/ 	.short	0x0101
        /*05ce*/ 	.byte	0x08
	.zero		1


	//   ....[77]....
        /*05d0*/ 	.word	0x00004910
        /*05d4*/ 	.word	0x000000ff
        /*05d8*/ 	.word	0x00000048
        /*05dc*/ 	.short	0x010a
        /*05de*/ 	.byte	0x06
	.zero		1


	//   ....[78]....
        /*05e0*/ 	.word	0x00004b20
        /*05e4*/ 	.word	0x000000ff
        /*05e8*/ 	.word	0x00000038
        /*05ec*/ 	.short	0x010b
        /*05ee*/ 	.byte	0x06
	.zero		1


	//   ....[79]....
        /*05f0*/ 	.word	0x00004b40
        /*05f4*/ 	.word	0x000000ff
        /*05f8*/ 	.word	0x00000000
        /*05fc*/ 	.short	0x0101
        /*05fe*/ 	.byte	0x0d
	.zero		1


	//   ....[80]....
        /*0600*/ 	.word	0x00004b70
        /*0604*/ 	.word	0x000000ff
        /*0608*/ 	.word	0x00000040
        /*060c*/ 	.short	0x010a
        /*060e*/ 	.byte	0x06
	.zero		1


	//   ....[81]....
        /*0610*/ 	.word	0x00004bb0
        /*0614*/ 	.word	0x00000000
        /*0618*/ 	.word	0x00000048
        /*061c*/ 	.short	0x010a
        /*061e*/ 	.byte	0xff
	.zero		1


	//   ....[82]....
        /*0620*/ 	.word	0x00004ee0
        /*0624*/ 	.word	0x00000000
        /*0628*/ 	.word	0x00000060
        /*062c*/ 	.short	0x010a
        /*062e*/ 	.byte	0xff
	.zero		1


	//   ....[83]....
        /*0630*/ 	.word	0x00004ff0
        /*0634*/ 	.word	0x00000000
        /*0638*/ 	.word	0x00000000
        /*063c*/ 	.short	0x0101
        /*063e*/ 	.byte	0xff
	.zero		1


	//   ....[84]....
        /*0640*/ 	.word	0x00005a50
        /*0644*/ 	.word	0x00000003
        /*0648*/ 	.word	0x00000030
        /*064c*/ 	.short	0x010a
        /*064e*/ 	.byte	0xff
	.zero		1


	//   ....[85]....
        /*0650*/ 	.word	0x00005a90
        /*0654*/ 	.word	0x000000c3
        /*0658*/ 	.word	0x00000080
        /*065c*/ 	.short	0x010a
        /*065e*/ 	.byte	0xff
	.zero		1


	//   ....[86]....
        /*0660*/ 	.word	0x00005bc0
        /*0664*/ 	.word	0x00000003
        /*0668*/ 	.word	0x00000030
        /*066c*/ 	.short	0x010a
        /*066e*/ 	.byte	0xff
	.zero		1


	//   ....[87]....
        /*0670*/ 	.word	0x00005d20
        /*0674*/ 	.word	0x00000000
        /*0678*/ 	.word	0x00000000
        /*067c*/ 	.short	0x0101
        /*067e*/ 	.byte	0xff
	.zero		1


	//   ....[88]....
        /*0680*/ 	.word	0x00005d80
        /*0684*/ 	.word	0x000000c3
        /*0688*/ 	.word	0x00000080
        /*068c*/ 	.short	0x010a
        /*068e*/ 	.byte	0xff
	.zero		1


	//   ....[89]....
        /*0690*/ 	.word	0x00007130
        /*0694*/ 	.word	0x000000d8
        /*0698*/ 	.word	0x00000030
        /*069c*/ 	.short	0x010a
        /*069e*/ 	.byte	0xff
	.zero		1


	//   ....[90]....
        /*06a0*/ 	.word	0x00007200
        /*06a4*/ 	.word	0x000000d8
        /*06a8*/ 	.word	0x00000030
        /*06ac*/ 	.short	0x010a
        /*06ae*/ 	.byte	0xff
	.zero		1


	//   ....[91]....
        /*06b0*/ 	.word	0x00007360
        /*06b4*/ 	.word	0x00000002
        /*06b8*/ 	.word	0x00000000
        /*06bc*/ 	.short	0x0101
        /*06be*/ 	.byte	0xff
	.zero		1


	//   ....[92]....
        /*06c0*/ 	.word	0x00007770
        /*06c4*/ 	.word	0x000000c3
        /*06c8*/ 	.word	0x00000000
        /*06cc*/ 	.short	0x0101
        /*06ce*/ 	.byte	0xff
	.zero		1


	//   ....[93]....
        /*06d0*/ 	.word	0x000087c0
        /*06d4*/ 	.word	0x00000003
        /*06d8*/ 	.word	0x000000d0
        /*06dc*/ 	.short	0x010a
        /*06de*/ 	.byte	0xff
	.zero		1


	//   ....[94]....
        /*06e0*/ 	.word	0x00008820
        /*06e4*/ 	.word	0x00000002
        /*06e8*/ 	.word	0x00000018
        /*06ec*/ 	.short	0x010a
        /*06ee*/ 	.byte	0xff
	.zero		1


	//   ....[95]....
        /*06f0*/ 	.word	0x00008880
        /*06f4*/ 	.word	0x00000002
        /*06f8*/ 	.word	0x00000018
        /*06fc*/ 	.short	0x010a
        /*06fe*/ 	.byte	0xff
	.zero		1


	//   ....[96]....
        /*0700*/ 	.word	0x000088d0
        /*0704*/ 	.word	0x00000002
        /*0708*/ 	.word	0x00000060
        /*070c*/ 	.short	0x010a
        /*070e*/ 	.byte	0xff
	.zero		1


	//   ....[97]....
        /*0710*/ 	.word	0x00008930
        /*0714*/ 	.word	0x00000000
        /*0718*/ 	.word	0x00000000
        /*071c*/ 	.short	0x010a
        /*071e*/ 	.byte	0xff
	.zero		1


	//   ....[98]....
        /*0720*/ 	.word	0x00008990
        /*0724*/ 	.word	0x00000000
        /*0728*/ 	.word	0x00000000
        /*072c*/ 	.short	0x010a
        /*072e*/ 	.byte	0xff
	.zero		1


	//   ....[99]....
        /*0730*/ 	.word	0x000089e0
        /*0734*/ 	.word	0x00000000
        /*0738*/ 	.word	0x000000c0
        /*073c*/ 	.short	0x010a
        /*073e*/ 	.byte	0xff
	.zero		1


	//   ....[100]....
        /*0740*/ 	.word	0x00008a40
        /*0744*/ 	.word	0x00000000
        /*0748*/ 	.word	0x00000070
        /*074c*/ 	.short	0x010a
        /*074e*/ 	.byte	0xff
	.zero		1


	//   ....[101]....
        /*0750*/ 	.word	0x00008a90
        /*0754*/ 	.word	0x00000000
        /*0758*/ 	.word	0x00000060
        /*075c*/ 	.short	0x010a
        /*075e*/ 	.byte	0xff
	.zero		1


	//   ....[102]....
        /*0760*/ 	.word	0x00008af0
        /*0764*/ 	.word	0x00000000
        /*0768*/ 	.word	0x00000070
        /*076c*/ 	.short	0x010a
        /*076e*/ 	.byte	0xff
	.zero		1


	//   ....[103]....
        /*0770*/ 	.word	0x00008b50
        /*0774*/ 	.word	0x00000004
        /*0778*/ 	.word	0x00000008
        /*077c*/ 	.short	0x010a
        /*077e*/ 	.byte	0xff
	.zero		1


	//   ....[104]....
        /*0780*/ 	.word	0x00008c30
        /*0784*/ 	.word	0x00000002
        /*0788*/ 	.word	0x00000008
        /*078c*/ 	.short	0x010a
        /*078e*/ 	.byte	0xff
	.zero		1


	//   ....[105]....
        /*0790*/ 	.word	0x00008c80
        /*0794*/ 	.word	0x00000000
        /*0798*/ 	.word	0x00000060
        /*079c*/ 	.short	0x010a
        /*079e*/ 	.byte	0xff
	.zero		1


	//   ....[106]....
        /*07a0*/ 	.word	0x00008ce0
        /*07a4*/ 	.word	0x00000000
        /*07a8*/ 	.word	0x000000a0
        /*07ac*/ 	.short	0x010a
        /*07ae*/ 	.byte	0xff
	.zero		1


	//   ....[107]....
        /*07b0*/ 	.word	0x00008d40
        /*07b4*/ 	.word	0x00000000
        /*07b8*/ 	.word	0x00000000
        /*07bc*/ 	.short	0x010a
        /*07be*/ 	.byte	0xff
	.zero		1


	//   ....[108]....
        /*07c0*/ 	.word	0x00008da0
        /*07c4*/ 	.word	0x00000000
        /*07c8*/ 	.word	0x00000000
        /*07cc*/ 	.short	0x010a
        /*07ce*/ 	.byte	0xff
	.zero		1


	//   ....[109]....
        /*07d0*/ 	.word	0x00008e00
        /*07d4*/ 	.word	0x00000000
        /*07d8*/ 	.word	0x00000000
        /*07dc*/ 	.short	0x010a
        /*07de*/ 	.byte	0xff
	.zero		1


	//   ....[110]....
        /*07e0*/ 	.word	0x00008e60
        /*07e4*/ 	.word	0x00000000
        /*07e8*/ 	.word	0x00000000
        /*07ec*/ 	.short	0x010a
        /*07ee*/ 	.byte	0xff
	.zero		1


	//   ....[111]....
        /*07f0*/ 	.word	0x00008ec0
        /*07f4*/ 	.word	0x00000000
        /*07f8*/ 	.word	0x000000e0
        /*07fc*/ 	.short	0x010a
        /*07fe*/ 	.byte	0xff
	.zero		1


	//   ....[112]....
        /*0800*/ 	.word	0x00008f10
        /*0804*/ 	.word	0x00000000
        /*0808*/ 	.word	0x00000060
        /*080c*/ 	.short	0x010a
        /*080e*/ 	.byte	0xff
	.zero		1


	//   ....[113]....
        /*0810*/ 	.word	0x00008f70
        /*0814*/ 	.word	0x00000000
        /*0818*/ 	.word	0x00000058
        /*081c*/ 	.short	0x010a
        /*081e*/ 	.byte	0xff
	.zero		1


	//   ....[114]....
        /*0820*/ 	.word	0x00008fd0
        /*0824*/ 	.word	0x00000003
        /*0828*/ 	.word	0x00000040
        /*082c*/ 	.short	0x010a
        /*082e*/ 	.byte	0xff
	.zero		1


	//   ....[115]....
        /*0830*/ 	.word	0x00009030
        /*0834*/ 	.word	0x00000003
        /*0838*/ 	.word	0x00000048
        /*083c*/ 	.short	0x010a
        /*083e*/ 	.byte	0xff
	.zero		1


	//   ....[116]....
        /*0840*/ 	.word	0x00009090
        /*0844*/ 	.word	0x00000000
        /*0848*/ 	.word	0x00000040
        /*084c*/ 	.short	0x010a
        /*084e*/ 	.byte	0xff
	.zero		1


	//   ....[117]....
        /*0850*/ 	.word	0x000090e0
        /*0854*/ 	.word	0x00000000
        /*0858*/ 	.word	0x00000060
        /*085c*/ 	.short	0x010a
        /*085e*/ 	.byte	0xff
	.zero		1


	//   ....[118]....
        /*0860*/ 	.word	0x00009130
        /*0864*/ 	.word	0x00000003
        /*0868*/ 	.word	0x00000030
        /*086c*/ 	.short	0x010a
        /*086e*/ 	.byte	0xff
	.zero		1


	//   ....[119]....
        /*0870*/ 	.word	0x00009180
        /*0874*/ 	.word	0x000000c3
        /*0878*/ 	.word	0x00000080
        /*087c*/ 	.short	0x010a
        /*087e*/ 	.byte	0xff
	.zero		1


	//   ....[120]....
        /*0880*/ 	.word	0x000091d0
        /*0884*/ 	.word	0x000000d8
        /*0888*/ 	.word	0x00000030
        /*088c*/ 	.short	0x010a
        /*088e*/ 	.byte	0xff
	.zero		1


	//----- nvinfo : EIATTR_NUM_MBARRIERS
	.align		4
.L_47:
        /*0890*/ 	.byte	0x03, 0x38
        /*0892*/ 	.short	0x001d


	//----- nvinfo : EIATTR_EXIT_INSTR_OFFSETS
	.align		4
        /*0894*/ 	.byte	0x04, 0x1c
        /*0896*/ 	.short	(.L_49 - .L_48)


	//   ....[0]....
.L_48:
        /*0898*/ 	.word	0x00002740


	//   ....[1]....
        /*089c*/ 	.word	0x00002c40


	//   ....[2]....
        /*08a0*/ 	.word	0x00002ca0


	//   ....[3]....
        /*08a4*/ 	.word	0x00003ed0


	//   ....[4]....
        /*08a8*/ 	.word	0x00004be0


	//   ....[5]....
        /*08ac*/ 	.word	0x00004c20


	//   ....[6]....
        /*08b0*/ 	.word	0x000087b0


	//----- nvinfo : EIATTR_MAX_THREADS
	.align		4
.L_49:
        /*08b4*/ 	.byte	0x04, 0x05
        /*08b6*/ 	.short	(.L_51 - .L_50)
.L_50:
        /*08b8*/ 	.word	0x00000100
        /*08bc*/ 	.word	0x00000001
        /*08c0*/ 	.word	0x00000001


	//----- nvinfo : EIATTR_CRS_STACK_SIZE
	.align		4
.L_51:
        /*08c4*/ 	.byte	0x04, 0x1e
        /*08c6*/ 	.short	(.L_53 - .L_52)
.L_52:
        /*08c8*/ 	.word	0x00000000


	//----- nvinfo : EIATTR_CBANK_PARAM_SIZE
	.align		4
.L_53:
        /*08cc*/ 	.byte	0x03, 0x19
        /*08ce*/ 	.short	0x0800


	//----- nvinfo : EIATTR_PARAM_CBANK
	.align		4
        /*08d0*/ 	.byte	0x04, 0x0a
        /*08d2*/ 	.short	(.L_55 - .L_54)
	.align		4
.L_54:
        /*08d4*/ 	.word	index@(.nv.constant0._ZN7cutlass13device_kernelINS_4gemm6kernel13GemmUniversalIN4cute5tupleIJiiiiEEENS1_10collective13CollectiveMmaINS1_35MainloopSm100TmaUmmaWarpSpecializedILi3ELi2ELi4ENS5_IJNS4_1CILi2EEENSA_ILi1EEESC_EEEEENS5_IJNSA_ILi256EEENSA_ILi128EEENSA_ILi32EEEEEENS_12float_e4m3_tENS5_IJlSC_lEEESJ_SK_NS4_8TiledMMAINS4_8MMA_AtomIJNS4_10MMA_TraitsINS4_25SM100_MMA_F8F6F4_2x1SM_SSEJSJ_SJ_fSF_SG_NS4_17integral_constantINS4_4UMMA5MajorELSR_0EEESS_NSP_INSQ_7ScaleInELST_0EEESU_EEEEEENS4_6LayoutINS5_IJSC_SC_SC_EEENS5_IJNSA_ILi0EEESZ_SZ_EEEEENS5_IJNS4_10UnderscoreES12_S12_EEEEENS4_18SM100_TMA_2SM_LOADENS4_14ComposedLayoutINS4_7SwizzleILi1ELi4ELi3EEENS4_18smem_ptr_flag_bitsILi8EEENSX_INS5_IJNSA_ILi8EEESH_EEENS5_IJSH_SC_EEEEEEEvNS4_8identityES15_S1F_vS1G_EENS_8epilogue10collective18CollectiveEpilogueINS1I_23Sm100TmaWarpSpecializedILi2ELi2ELi64ELb0ELb0EEEJNS5_IJSG_SG_SH_EEENS5_IJNSX_ISG_SC_EENSX_INSA_ILi64EEESC_EEEEESJ_SK_SJ_SK_NS1I_6fusion15FusionCallbacksIS1M_NS1S_17LinearCombinationISJ_fSJ_fLNS_15FloatRoundStyleE2EEES1N_S1R_JEEENS4_5SM1004TMEM4LOAD26SM100_TMEM_LOAD_32dp32b64xENS4_13SM90_TMA_LOADENS16_INS17_ILi2ELi4ELi3EEES1A_NSX_INS5_IJS1B_S1P_EEENS5_IJS1P_SC_EEEEEEENS4_39AutoVectorizingCopyWithAssumedAlignmentILi128EEENS4_14SM90_TMA_STOREES27_S29_S29_EEEvvEEEEvNT_6ParamsE)
        /*08d8*/ 	.short	0x0380
        /*08da*/ 	.short	0x0800


	//----- nvinfo : EIATTR_SW_WAR
	.align		4
.L_55:
        /*08dc*/ 	.byte	0x04, 0x36
        /*08de*/ 	.short	(.L_57 - .L_56)
.L_56:
        /*08e0*/ 	.word	0x00000008
.L_57:


//--------------------- .nv.callgraph             --------------------------
	.section	.nv.callgraph,"",@"SHT_CUDA_CALLGRAPH"
	.align	4
	.sectionentsize	8
	.align		4
        /*0000*/ 	.word	0x00000000
	.align		4
        /*0004*/ 	.word	0xffffffff
	.align		4
        /*0008*/ 	.word	index@(_ZN7cutlass13device_kernelINS_4gemm6kernel13GemmUniversalIN4cute5tupleIJiiiiEEENS1_10collective13CollectiveMmaINS1_35MainloopSm100TmaUmmaWarpSpecializedILi3ELi2ELi4ENS5_IJNS4_1CILi2EEENSA_ILi1EEESC_EEEEENS5_IJNSA_ILi256EEENSA_ILi128EEENSA_ILi32EEEEEENS_12float_e4m3_tENS5_IJlSC_lEEESJ_SK_NS4_8TiledMMAINS4_8MMA_AtomIJNS4_10MMA_TraitsINS4_25SM100_MMA_F8F6F4_2x1SM_SSEJSJ_SJ_fSF_SG_NS4_17integral_constantINS4_4UMMA5MajorELSR_0EEESS_NSP_INSQ_7ScaleInELST_0EEESU_EEEEEENS4_6LayoutINS5_IJSC_SC_SC_EEENS5_IJNSA_ILi0EEESZ_SZ_EEEEENS5_IJNS4_10UnderscoreES12_S12_EEEEENS4_18SM100_TMA_2SM_LOADENS4_14ComposedLayoutINS4_7SwizzleILi1ELi4ELi3EEENS4_18smem_ptr_flag_bitsILi8EEENSX_INS5_IJNSA_ILi8EEESH_EEENS5_IJSH_SC_EEEEEEEvNS4_8identityES15_S1F_vS1G_EENS_8epilogue10collective18CollectiveEpilogueINS1I_23Sm100TmaWarpSpecializedILi2ELi2ELi64ELb0ELb0EEEJNS5_IJSG_SG_SH_EEENS5_IJNSX_ISG_SC_EENSX_INSA_ILi64EEESC_EEEEESJ_SK_SJ_SK_NS1I_6fusion15FusionCallbacksIS1M_NS1S_17LinearCombinationISJ_fSJ_fLNS_15FloatRoundStyleE2EEES1N_S1R_JEEENS4_5SM1004TMEM4LOAD26SM100_TMEM_LOAD_32dp32b64xENS4_13SM90_TMA_LOADENS16_INS17_ILi2ELi4ELi3EEES1A_NSX_INS5_IJS1B_S1P_EEENS5_IJS1P_SC_EEEEEEENS4_39AutoVectorizingCopyWithAssumedAlignmentILi128EEENS4_14SM90_TMA_STOREES27_S29_S29_EEEvvEEEEvNT_6ParamsE)
	.align		4
        /*000c*/ 	.word	index@(__assertfail)
	.align		4
        /*0010*/ 	.word	0x00000000
	.align		4
        /*0014*/ 	.word	0xfffffffe
	.align		4
        /*0018*/ 	.word	0x00000000
	.align		4
        /*001c*/ 	.word	0xfffffffd
	.align		4
        /*0020*/ 	.word	0x00000000
	.align		4
        /*0024*/ 	.word	0xfffffffc


//--------------------- .nv.constant4             --------------------------
	.section	.nv.constant4,"a",@progbits
	.align	8
	.align		8
.nv.constant4:
        /*0000*/ 	.dword	__assertfail
	.align		8
        /*0008*/ 	.dword	__unnamed_1
	.align		8
        /*0010*/ 	.dword	__unnamed_2
	.align		8
        /*0018*/ 	.dword	_ZN39_INTERNAL_45718530_4_k_cu_8ee8da2d_81484cuda3std3__45__cpo5beginE
	.align		8
        /*0020*/ 	.dword	_ZN39_INTERNAL_45718530_4_k_cu_8ee8da2d_81484cuda3std3__45__cpo3endE
	.align		8
        /*0028*/ 	.dword	_ZN39_INTERNAL_45718530_4_k_cu_8ee8da2d_81484cuda3std3__45__cpo6cbeginE
	.align		8
        /*0030*/ 	.dword	_ZN39_INTERNAL_45718530_4_k_cu_8ee8da2d_81484cuda3std3__45__cpo4cendE
	.align		8
        /*0038*/ 	.dword	_ZN39_INTERNAL_45718530_4_k_cu_8ee8da2d_81484cuda3std3__441_GLOBAL__N__45718530_4_k_cu_8ee8da2d_81486ignoreE
	.align		8
        /*0040*/ 	.dword	_ZN39_INTERNAL_45718530_4_k_cu_8ee8da2d_81484cuda3std3__419piecewise_constructE
	.align		8
        /*0048*/ 	.dword	_ZN39_INTERNAL_45718530_4_k_cu_8ee8da2d_81484cuda3std3__48in_placeE
	.align		8
        /*0050*/ 	.dword	_ZN39_INTERNAL_45718530_4_k_cu_8ee8da2d_81484cuda3std6ranges3__45__cpo4swapE
	.align		8
        /*0058*/ 	.dword	_ZN39_INTERNAL_45718530_4_k_cu_8ee8da2d_81484cuda3std6ranges3__45__cpo9iter_moveE
	.align		8
        /*0060*/ 	.dword	_ZN39_INTERNAL_45718530_4_k_cu_8ee8da2d_81484cute7productE
	.align		8
        /*0068*/ 	.dword	_ZN39_INTERNAL_45718530_4_k_cu_8ee8da2d_81484cute1_E
	.align		8
        /*0070*/ 	.dword	$str$25
	.align		8
        /*0078*/ 	.dword	$str$26
	.align		8
        /*0080*/ 	.dword	$str$27
	.align		8
        /*0088*/ 	.dword	$str$28


//--------------------- .text._ZN7cutlass13device_kernelINS_4gemm6kernel13GemmUniversalIN4cute5tupleIJiiiiEEENS1_10collective13CollectiveMmaINS1_35MainloopSm100TmaUmmaWarpSpecializedILi3ELi2ELi4ENS5_IJNS4_1CILi2EEENSA_ILi1EEESC_EEEEENS5_IJNSA_ILi256EEENSA_ILi128EEENSA_ILi32EEEEEENS_12float_e4m3_tENS5_IJlSC_lEEESJ_SK_NS4_8TiledMMAINS4_8MMA_AtomIJNS4_10MMA_TraitsINS4_25SM100_MMA_F8F6F4_2x1SM_SSEJSJ_SJ_fSF_SG_NS4_17integral_constantINS4_4UMMA5MajorELSR_0EEESS_NSP_INSQ_7ScaleInELST_0EEESU_EEEEEENS4_6LayoutINS5_IJSC_SC_SC_EEENS5_IJNSA_ILi0EEESZ_SZ_EEEEENS5_IJNS4_10UnderscoreES12_S12_EEEEENS4_18SM100_TMA_2SM_LOADENS4_14ComposedLayoutINS4_7SwizzleILi1ELi4ELi3EEENS4_18smem_ptr_flag_bitsILi8EEENSX_INS5_IJNSA_ILi8EEESH_EEENS5_IJSH_SC_EEEEEEEvNS4_8identityES15_S1F_vS1G_EENS_8epilogue10collective18CollectiveEpilogueINS1I_23Sm100TmaWarpSpecializedILi2ELi2ELi64ELb0ELb0EEEJNS5_IJSG_SG_SH_EEENS5_IJNSX_ISG_SC_EENSX_INSA_ILi64EEESC_EEEEESJ_SK_SJ_SK_NS1I_6fusion15FusionCallbacksIS1M_NS1S_17LinearCombinationISJ_fSJ_fLNS_15FloatRoundStyleE2EEES1N_S1R_JEEENS4_5SM1004TMEM4LOAD26SM100_TMEM_LOAD_32dp32b64xENS4_13SM90_TMA_LOADENS16_INS17_ILi2ELi4ELi3EEES1A_NSX_INS5_IJS1B_S1P_EEENS5_IJS1P_SC_EEEEEEENS4_39AutoVectorizingCopyWithAssumedAlignmentILi128EEENS4_14SM90_TMA_STOREES27_S29_S29_EEEvvEEEEvNT_6ParamsE --------------------------
	.section	.text._ZN7cutlass13device_kernelINS_4gemm6kernel13GemmUniversalIN4cute5tupleIJiiiiEEENS1_10collective13CollectiveMmaINS1_35MainloopSm100TmaUmmaWarpSpecializedILi3ELi2ELi4ENS5_IJNS4_1CILi2EEENSA_ILi1EEESC_EEEEENS5_IJNSA_ILi256EEENSA_ILi128EEENSA_ILi32EEEEEENS_12float_e4m3_tENS5_IJlSC_lEEESJ_SK_NS4_8TiledMMAINS4_8MMA_AtomIJNS4_10MMA_TraitsINS4_25SM100_MMA_F8F6F4_2x1SM_SSEJSJ_SJ_fSF_SG_NS4_17integral_constantINS4_4UMMA5MajorELSR_0EEESS_NSP_INSQ_7ScaleInELST_0EEESU_EEEEEENS4_6LayoutINS5_IJSC_SC_SC_EEENS5_IJNSA_ILi0EEESZ_SZ_EEEEENS5_IJNS4_10UnderscoreES12_S12_EEEEENS4_18SM100_TMA_2SM_LOADENS4_14ComposedLayoutINS4_7SwizzleILi1ELi4ELi3EEENS4_18smem_ptr_flag_bitsILi8EEENSX_INS5_IJNSA_ILi8EEESH_EEENS5_IJSH_SC_EEEEEEEvNS4_8identityES15_S1F_vS1G_EENS_8epilogue10collective18CollectiveEpilogueINS1I_23Sm100TmaWarpSpecializedILi2ELi2ELi64ELb0ELb0EEEJNS5_IJSG_SG_SH_EEENS5_IJNSX_ISG_SC_EENSX_INSA_ILi64EEESC_EEEEESJ_SK_SJ_SK_NS1I_6fusion15FusionCallbacksIS1M_NS1S_17LinearCombinationISJ_fSJ_fLNS_15FloatRoundStyleE2EEES1N_S1R_JEEENS4_5SM1004TMEM4LOAD26SM100_TMEM_LOAD_32dp32b64xENS4_13SM90_TMA_LOADENS16_INS17_ILi2ELi4ELi3EEES1A_NSX_INS5_IJS1B_S1P_EEENS5_IJS1P_SC_EEEEEEENS4_39AutoVectorizingCopyWithAssumedAlignmentILi128EEENS4_14SM90_TMA_STOREES27_S29_S29_EEEvvEEEEvNT_6ParamsE,"ax",@progbits
	.align	128
.text._ZN7cutlass13device_kernelINS_4gemm6kernel13GemmUniversalIN4cute5tupleIJiiiiEEENS1_10collective13CollectiveMmaINS1_35MainloopSm100TmaUmmaWarpSpecializedILi3ELi2ELi4ENS5_IJNS4_1CILi2EEENSA_ILi1EEESC_EEEEENS5_IJNSA_ILi256EEENSA_ILi128EEENSA_ILi32EEEEEENS_12float_e4m3_tENS5_IJlSC_lEEESJ_SK_NS4_8TiledMMAINS4_8MMA_AtomIJNS4_10MMA_TraitsINS4_25SM100_MMA_F8F6F4_2x1SM_SSEJSJ_SJ_fSF_SG_NS4_17integral_constantINS4_4UMMA5MajorELSR_0EEESS_NSP_INSQ_7ScaleInELST_0EEESU_EEEEEENS4_6LayoutINS5_IJSC_SC_SC_EEENS5_IJNSA_ILi0EEESZ_SZ_EEEEENS5_IJNS4_10UnderscoreES12_S12_EEEEENS4_18SM100_TMA_2SM_LOADENS4_14ComposedLayoutINS4_7SwizzleILi1ELi4ELi3EEENS4_18smem_ptr_flag_bitsILi8EEENSX_INS5_IJNSA_ILi8EEESH_EEENS5_IJSH_SC_EEEEEEEvNS4_8identityES15_S1F_vS1G_EENS_8epilogue10collective18CollectiveEpilogueINS1I_23Sm100TmaWarpSpecializedILi2ELi2ELi64ELb0ELb0EEEJNS5_IJSG_SG_SH_EEENS5_IJNSX_ISG_SC_EENSX_INSA_ILi64EEESC_EEEEESJ_SK_SJ_SK_NS1I_6fusion15FusionCallbacksIS1M_NS1S_17LinearCombinationISJ_fSJ_fLNS_15FloatRoundStyleE2EEES1N_S1R_JEEENS4_5SM1004TMEM4LOAD26SM100_TMEM_LOAD_32dp32b64xENS4_13SM90_TMA_LOADENS16_INS17_ILi2ELi4ELi3EEES1A_NSX_INS5_IJS1B_S1P_EEENS5_IJS1P_SC_EEEEEEENS4_39AutoVectorizingCopyWithAssumedAlignmentILi128EEENS4_14SM90_TMA_STOREES27_S29_S29_EEEvvEEEEvNT_6ParamsE:
        .type           _ZN7cutlass13device_kernelINS_4gemm6kernel13GemmUniversalIN4cute5tupleIJiiiiEEENS1_10collective13CollectiveMmaINS1_35MainloopSm100TmaUmmaWarpSpecializedILi3ELi2ELi4ENS5_IJNS4_1CILi2EEENSA_ILi1EEESC_EEEEENS5_IJNSA_ILi256EEENSA_ILi128EEENSA_ILi32EEEEEENS_12float_e4m3_tENS5_IJlSC_lEEESJ_SK_NS4_8TiledMMAINS4_8MMA_AtomIJNS4_10MMA_TraitsINS4_25SM100_MMA_F8F6F4_2x1SM_SSEJSJ_SJ_fSF_SG_NS4_17integral_constantINS4_4UMMA5MajorELSR_0EEESS_NSP_INSQ_7ScaleInELST_0EEESU_EEEEEENS4_6LayoutINS5_IJSC_SC_SC_EEENS5_IJNSA_ILi0EEESZ_SZ_EEEEENS5_IJNS4_10UnderscoreES12_S12_EEEEENS4_18SM100_TMA_2SM_LOADENS4_14ComposedLayoutINS4_7SwizzleILi1ELi4ELi3EEENS4_18smem_ptr_flag_bitsILi8EEENSX_INS5_IJNSA_ILi8EEESH_EEENS5_IJSH_SC_EEEEEEEvNS4_8identityES15_S1F_vS1G_EENS_8epilogue10collective18CollectiveEpilogueINS1I_23Sm100TmaWarpSpecializedILi2ELi2ELi64ELb0ELb0EEEJNS5_IJSG_SG_SH_EEENS5_IJNSX_ISG_SC_EENSX_INSA_ILi64EEESC_EEEEESJ_SK_SJ_SK_NS1I_6fusion15FusionCallbacksIS1M_NS1S_17LinearCombinationISJ_fSJ_fLNS_15FloatRoundStyleE2EEES1N_S1R_JEEENS4_5SM1004TMEM4LOAD26SM100_TMEM_LOAD_32dp32b64xENS4_13SM90_TMA_LOADENS16_INS17_ILi2ELi4ELi3EEES1A_NSX_INS5_IJS1B_S1P_EEENS5_IJS1P_SC_EEEEEEENS4_39AutoVectorizingCopyWithAssumedAlignmentILi128EEENS4_14SM90_TMA_STOREES27_S29_S29_EEEvvEEEEvNT_6ParamsE,@function
        .size           _ZN7cutlass13device_kernelINS_4gemm6kernel13GemmUniversalIN4cute5tupleIJiiiiEEENS1_10collective13CollectiveMmaINS1_35MainloopSm100TmaUmmaWarpSpecializedILi3ELi2ELi4ENS5_IJNS4_1CILi2EEENSA_ILi1EEESC_EEEEENS5_IJNSA_ILi256EEENSA_ILi128EEENSA_ILi32EEEEEENS_12float_e4m3_tENS5_IJlSC_lEEESJ_SK_NS4_8TiledMMAINS4_8MMA_AtomIJNS4_10MMA_TraitsINS4_25SM100_MMA_F8F6F4_2x1SM_SSEJSJ_SJ_fSF_SG_NS4_17integral_constantINS4_4UMMA5MajorELSR_0EEESS_NSP_INSQ_7ScaleInELST_0EEESU_EEEEEENS4_6LayoutINS5_IJSC_SC_SC_EEENS5_IJNSA_ILi0EEESZ_SZ_EEEEENS5_IJNS4_10UnderscoreES12_S12_EEEEENS4_18SM100_TMA_2SM_LOADENS4_14ComposedLayoutINS4_7SwizzleILi1ELi4ELi3EEENS4_18smem_ptr_flag_bitsILi8EEENSX_INS5_IJNSA_ILi8EEESH_EEENS5_IJSH_SC_EEEEEEEvNS4_8identityES15_S1F_vS1G_EENS_8epilogue10collective18CollectiveEpilogueINS1I_23Sm100TmaWarpSpecializedILi2ELi2ELi64ELb0ELb0EEEJNS5_IJSG_SG_SH_EEENS5_IJNSX_ISG_SC_EENSX_INSA_ILi64EEESC_EEEEESJ_SK_SJ_SK_NS1I_6fusion15FusionCallbacksIS1M_NS1S_17LinearCombinationISJ_fSJ_fLNS_15FloatRoundStyleE2EEES1N_S1R_JEEENS4_5SM1004TMEM4LOAD26SM100_TMEM_LOAD_32dp32b64xENS4_13SM90_TMA_LOADENS16_INS17_ILi2ELi4ELi3EEES1A_NSX_INS5_IJS1B_S1P_EEENS5_IJS1P_SC_EEEEEEENS4_39AutoVectorizingCopyWithAssumedAlignmentILi128EEENS4_14SM90_TMA_STOREES27_S29_S29_EEEvvEEEEvNT_6ParamsE,(.L_x_161 - _ZN7cutlass13device_kernelINS_4gemm6kernel13GemmUniversalIN4cute5tupleIJiiiiEEENS1_10collective13CollectiveMmaINS1_35MainloopSm100TmaUmmaWarpSpecializedILi3ELi2ELi4ENS5_IJNS4_1CILi2EEENSA_ILi1EEESC_EEEEENS5_IJNSA_ILi256EEENSA_ILi128EEENSA_ILi32EEEEEENS_12float_e4m3_tENS5_IJlSC_lEEESJ_SK_NS4_8TiledMMAINS4_8MMA_AtomIJNS4_10MMA_TraitsINS4_25SM100_MMA_F8F6F4_2x1SM_SSEJSJ_SJ_fSF_SG_NS4_17integral_constantINS4_4UMMA5MajorELSR_0EEESS_NSP_INSQ_7ScaleInELST_0EEESU_EEEEEENS4_6LayoutINS5_IJSC_SC_SC_EEENS5_IJNSA_ILi0EEESZ_SZ_EEEEENS5_IJNS4_10UnderscoreES12_S12_EEEEENS4_18SM100_TMA_2SM_LOADENS4_14ComposedLayoutINS4_7SwizzleILi1ELi4ELi3EEENS4_18smem_ptr_flag_bitsILi8EEENSX_INS5_IJNSA_ILi8EEESH_EEENS5_IJSH_SC_EEEEEEEvNS4_8identityES15_S1F_vS1G_EENS_8epilogue10collective18CollectiveEpilogueINS1I_23Sm100TmaWarpSpecializedILi2ELi2ELi64ELb0ELb0EEEJNS5_IJSG_SG_SH_EEENS5_IJNSX_ISG_SC_EENSX_INSA_ILi64EEESC_EEEEESJ_SK_SJ_SK_NS1I_6fusion15FusionCallbacksIS1M_NS1S_17LinearCombinationISJ_fSJ_fLNS_15FloatRoundStyleE2EEES1N_S1R_JEEENS4_5SM1004TMEM4LOAD26SM100_TMEM_LOAD_32dp32b64xENS4_13SM90_TMA_LOADENS16_INS17_ILi2ELi4ELi3EEES1A_NSX_INS5_IJS1B_S1P_EEENS5_IJS1P_SC_EEEEEEENS4_39AutoVectorizingCopyWithAssumedAlignmentILi128EEENS4_14SM90_TMA_STOREES27_S29_S29_EEEvvEEEEvNT_6ParamsE)
        .other          _ZN7cutlass13device_kernelINS_4gemm6kernel13GemmUniversalIN4cute5tupleIJiiiiEEENS1_10collective13CollectiveMmaINS1_35MainloopSm100TmaUmmaWarpSpecializedILi3ELi2ELi4ENS5_IJNS4_1CILi2EEENSA_ILi1EEESC_EEEEENS5_IJNSA_ILi256EEENSA_ILi128EEENSA_ILi32EEEEEENS_12float_e4m3_tENS5_IJlSC_lEEESJ_SK_NS4_8TiledMMAINS4_8MMA_AtomIJNS4_10MMA_TraitsINS4_25SM100_MMA_F8F6F4_2x1SM_SSEJSJ_SJ_fSF_SG_NS4_17integral_constantINS4_4UMMA5MajorELSR_0EEESS_NSP_INSQ_7ScaleInELST_0EEESU_EEEEEENS4_6LayoutINS5_IJSC_SC_SC_EEENS5_IJNSA_ILi0EEESZ_SZ_EEEEENS5_IJNS4_10UnderscoreES12_S12_EEEEENS4_18SM100_TMA_2SM_LOADENS4_14ComposedLayoutINS4_7SwizzleILi1ELi4ELi3EEENS4_18smem_ptr_flag_bitsILi8EEENSX_INS5_IJNSA_ILi8EEESH_EEENS5_IJSH_SC_EEEEEEEvNS4_8identityES15_S1F_vS1G_EENS_8epilogue10collective18CollectiveEpilogueINS1I_23Sm100TmaWarpSpecializedILi2ELi2ELi64ELb0ELb0EEEJNS5_IJSG_SG_SH_EEENS5_IJNSX_ISG_SC_EENSX_INSA_ILi64EEESC_EEEEESJ_SK_SJ_SK_NS1I_6fusion15FusionCallbacksIS1M_NS1S_17LinearCombinationISJ_fSJ_fLNS_15FloatRoundStyleE2EEES1N_S1R_JEEENS4_5SM1004TMEM4LOAD26SM100_TMEM_LOAD_32dp32b64xENS4_13SM90_TMA_LOADENS16_INS17_ILi2ELi4ELi3EEES1A_NSX_INS5_IJS1B_S1P_EEENS5_IJS1P_SC_EEEEEEENS4_39AutoVectorizingCopyWithAssumedAlignmentILi128EEENS4_14SM90_TMA_STOREES27_S29_S29_EEEvvEEEEvNT_6ParamsE,@"STO_CUDA_ENTRY STV_DEFAULT"
_ZN7cutlass13device_kernelINS_4gemm6kernel13GemmUniversalIN4cute5tupleIJiiiiEEENS1_10collective13CollectiveMmaINS1_35MainloopSm100TmaUmmaWarpSpecializedILi3ELi2ELi4ENS5_IJNS4_1CILi2EEENSA_ILi1EEESC_EEEEENS5_IJNSA_ILi256EEENSA_ILi128EEENSA_ILi32EEEEEENS_12float_e4m3_tENS5_IJlSC_lEEESJ_SK_NS4_8TiledMMAINS4_8MMA_AtomIJNS4_10MMA_TraitsINS4_25SM100_MMA_F8F6F4_2x1SM_SSEJSJ_SJ_fSF_SG_NS4_17integral_constantINS4_4UMMA5MajorELSR_0EEESS_NSP_INSQ_7ScaleInELST_0EEESU_EEEEEENS4_6LayoutINS5_IJSC_SC_SC_EEENS5_IJNSA_ILi0EEESZ_SZ_EEEEENS5_IJNS4_10UnderscoreES12_S12_EEEEENS4_18SM100_TMA_2SM_LOADENS4_14ComposedLayoutINS4_7SwizzleILi1ELi4ELi3EEENS4_18smem_ptr_flag_bitsILi8EEENSX_INS5_IJNSA_ILi8EEESH_EEENS5_IJSH_SC_EEEEEEEvNS4_8identityES15_S1F_vS1G_EENS_8epilogue10collective18CollectiveEpilogueINS1I_23Sm100TmaWarpSpecializedILi2ELi2ELi64ELb0ELb0EEEJNS5_IJSG_SG_SH_EEENS5_IJNSX_ISG_SC_EENSX_INSA_ILi64EEESC_EEEEESJ_SK_SJ_SK_NS1I_6fusion15FusionCallbacksIS1M_NS1S_17LinearCombinationISJ_fSJ_fLNS_15FloatRoundStyleE2EEES1N_S1R_JEEENS4_5SM1004TMEM4LOAD26SM100_TMEM_LOAD_32dp32b64xENS4_13SM90_TMA_LOADENS16_INS17_ILi2ELi4ELi3EEES1A_NSX_INS5_IJS1B_S1P_EEENS5_IJS1P_SC_EEEEEEENS4_39AutoVectorizingCopyWithAssumedAlignmentILi128EEENS4_14SM90_TMA_STOREES27_S29_S29_EEEvvEEEEvNT_6ParamsE:
[----:B------:R-:W1:Y:S01]  /*0000*/  LDC R1, c[0x0][0x37c] ;  /* 0x0000df00ff017b82 */ /* 0x000e620000000800 */
[----:B------:R-:W2:Y:S01]  /*0010*/  S2R R189, SR_TID.X ;  /* 0x0000000000bd7919 */ /* 0x000ea20000002100 */
[----:B------:R-:W3:Y:S06]  /*0020*/  LDCU.64 UR6, c[0x0][0x890] ;  /* 0x00011200ff0677ac */ /* 0x000eec0008000a00 */
[----:B------:R-:W4:Y:S01]  /*0030*/  S2UR UR37, SR_CgaCtaId ;  /* 0x00000000002579c3 */ /* 0x000f220000008800 */
[----:B------:R-:W-:Y:S02]  /*0040*/  PRMT R171, RZ, 0x7610, R171 ;  /* 0x00007610ffab7816 */ /* 0x000fe400000000ab */
[----:B------:R-:W-:Y:S01]  /*0050*/  ELECT P1, URZ, PT ;  /* 0x0000000000ff782f */ /* 0x000fe20003820000 */
[----:B------:R-:W1:Y:S01]  /*0060*/  LDCU.64 UR46, c[0x0][0x358] ;  /* 0x00006b00ff2e77ac */ /* 0x000e620008000a00 */
[----:B---3--:R-:W-:-:S04]  /*0070*/  UISETP.NE.U32.AND UP0, UPT, UR6, URZ, UPT ;  /* 0x000000ff0600728c */ /* 0x008fc8000bf05070 */
[----:B------:R-:W-:Y:S02]  /*0080*/  UISETP.NE.AND.EX UP0, UPT, UR7, URZ, UPT, UP0 ;  /* 0x000000ff0700728c */ /* 0x000fe4000bf05300 */
[----:B----4-:R-:W-:Y:S02]  /*0090*/  ULOP3.LUT UR5, UR37, 0x1, URZ, 0xc0, !UPT ;  /* 0x0000000125057892 */ /* 0x010fe4000f8ec0ff */
[----:B------:R-:W-:Y:S01]  /*00a0*/  ULOP3.LUT UR4, UR37, 0x1, URZ, 0x3c, !UPT ;  /* 0x0000000125047892 */ /* 0x000fe2000f8e3cff */
[----:B--2---:R-:W-:-:S05]  /*00b0*/  SHF.R.U32.HI R173, RZ, 0x5, R189 ;  /* 0x00000005ffad7819 */ /* 0x004fca00000116bd */
[----:B------:R-:W2:Y:S02]  /*00c0*/  SHFL.IDX PT, R0, R173, RZ, 0x1f ;  /* 0x00001fffad007589 */ /* 0x000ea400000e0000 */
[----:B--2---:R-:W-:Y:S01]  /*00d0*/  R2UR UR10, R0 ;  /* 0x00000000000a72ca */ /* 0x004fe200000e0000 */
[----:B-1----:R-:W-:-:S14]  /*00e0*/  BRA.U UP0, `(.L_x_0) ;  /* 0x00000001002c7547 */ /* 0x002fdc000b800000 */
[----:B------:R-:W1:Y:S02]  /*00f0*/  LDCU.64 UR8, c[0x0][0x888] ;  /* 0x00011100ff0877ac */ /* 0x000e640008000a00 */
[----:B-1----:R-:W-:-:S04]  /*0100*/  UISETP.NE.U32.AND UP0, UPT, UR8, URZ, UPT ;  /* 0x000000ff0800728c */ /* 0x002fc8000bf05070 */
[----:B------:R-:W-:-:S09]  /*0110*/  UISETP.NE.AND.EX UP0, UPT, UR9, URZ, UPT, UP0 ;  /* 0x000000ff0900728c */ /* 0x000fd2000bf05300 */
[----:B------:R-:W-:Y:S05]  /*0120*/  BRA.U !UP0, `(.L_x_1) ;  /* 0x0000000108107547 */ /* 0x000fea000b800000 */
[----:B------:R-:W1:Y:S02]  /*0130*/  LDC.64 R2, c[0x0][0x888] ;  /* 0x00022200ff027b82 */ /* 0x000e640000000a00 */
[----:B-1----:R1:W5:Y:S01]  /*0140*/  LDG.E R81, desc[UR46][R2.64] ;  /* 0x0000002e02517981 */ /* 0x002362000c1e1900 */
[----:B------:R-:W-:Y:S01]  /*0150*/  HFMA2 R171, -RZ, RZ, 0, 5.9604644775390625e-08 ;  /* 0x00000001ffab7431 */ /* 0x000fe200000001ff */
[----:B------:R-:W-:Y:S05]  /*0160*/  BRA `(.L_x_0) ;  /* 0x00000000000c7947 */ /* 0x000fea0003800000 */
.L_x_1:
[----:B------:R-:W1:Y:S01]  /*0170*/  LDCU UR8, c[0x0][0x880] ;  /* 0x00011000ff0877ac */ /* 0x000e620008000800 */
[----:B------:R-:W-:Y:S01]  /*0180*/  HFMA2 R171, -RZ, RZ, 0, 5.9604644775390625e-08 ;  /* 0x00000001ffab7431 */ /* 0x000fe200000001ff */
[----:B-1----:R-:W-:-:S07]  /*0190*/  MOV R81, UR8 ;  /* 0x0000000800517c02 */ /* 0x002fce0008000f00 */
.L_x_0:
[----:B------:R-:W2:Y:S02]  /*01a0*/  LDCU.64 UR8, c[0x0][0x8b0] ;  /* 0x00011600ff0877ac */ /* 0x000ea40008000a00 */
[----:B--2---:R-:W-:-:S04]  /*01b0*/  UISETP.NE.U32.AND UP0, UPT, UR8, URZ, UPT ;  /* 0x000000ff0800728c */ /* 0x004fc8000bf05070 */
[----:B------:R-:W-:-:S09]  /*01c0*/  UISETP.NE.AND.EX UP0, UPT, UR9, URZ, UPT, UP0 ;  /* 0x000000ff0900728c */ /* 0x000fd2000bf05300 */
[----:B------:R-:W-:Y:S05]  /*01d0*/  BRA.U UP0, `(.L_x_2) ;  /* 0x0000000100247547 */ /* 0x000fea000b800000 */
[----:B------:R-:W2:Y:S02]  /*01e0*/  LDCU.64 UR8, c[0x0][0x8a8] ;  /* 0x00011500ff0877ac */ /* 0x000ea40008000a00 */
[----:B--2---:R-:W-:-:S04]  /*01f0*/  UISETP.NE.U32.AND UP0, UPT, UR8, URZ, UPT ;  /* 0x000000ff0800728c */ /* 0x004fc8000bf05070 */
[----:B------:R-:W-:-:S09]  /*0200*/  UISETP.NE.AND.EX UP0, UPT, UR9, URZ, UPT, UP0 ;  /* 0x000000ff0900728c */ /* 0x000fd2000bf05300 */
[----:B------:R-:W-:Y:S05]  /*0210*/  BRA.U !UP0, `(.L_x_3) ;  /* 0x00000001080c7547 */ /* 0x000fea000b800000 */
[----:B------:R-:W2:Y:S02]  /*0220*/  LDC.64 R78, c[0x0][0x8a8] ;  /* 0x00022a00ff4e7b82 */ /* 0x000ea40000000a00 */
[----:B--2---:R2:W5:Y:S01]  /*0230*/  LDG.E R78, desc[UR46][R78.64] ;  /* 0x0000002e4e4e7981 */ /* 0x004562000c1e1900 */
[----:B------:R-:W-:Y:S05]  /*0240*/  BRA `(.L_x_2) ;  /* 0x0000000000087947 */ /* 0x000fea0003800000 */
.L_x_3:
[----:B------:R-:W2:Y:S02]  /*0250*/  LDCU UR8, c[0x0][0x8a0] ;  /* 0x00011400ff0877ac */ /* 0x000ea40008000800 */
[----:B--2---:R-:W-:Y:S02]  /*0260*/  MOV R78, UR8 ;  /* 0x00000008004e7c02 */ /* 0x004fe40008000f00 */
.L_x_2:
[----:B------:R-:W-:Y:S01]  /*0270*/  IMAD.U32 R0, RZ, RZ, UR10 ;  /* 0x0000000aff007e24 */ /* 0x000fe2000f8e00ff */
[----:B------:R-:W-:Y:S04]  /*0280*/  BSSY.RECONVERGENT B0, `(.L_x_4) ;  /* 0x000000c000007945 */ /* 0x000fe80003800200 */
[C---:B------:R-:W-:Y:S02]  /*0290*/  ISETP.NE.OR P2, PT, R0.reuse, 0x1, !P1 ;  /* 0x000000010000780c */ /* 0x040fe40004f45670 */
[----:B------:R-:W-:-:S11]  /*02a0*/  ISETP.NE.OR P0, PT, R0, 0x3, !P1 ;  /* 0x000000030000780c */ /* 0x000fd60004f05670 */
[----:B------:R-:W-:Y:S05]  /*02b0*/  @P2 BRA `(.L_x_5) ;  /* 0x0000000000202947 */ /* 0x000fea0003800000 */
[----:B------:R-:W3:Y:S02]  /*02c0*/  LDCU.64 UR8, c[0x0][0x348] ;  /* 0x00006900ff0877ac */ /* 0x000ee40008000a00 */
[----:B---3--:R-:W-:Y:S02]  /*02d0*/  UIADD3 UR12, UP1, UPT, UR8, 0x80, URZ ;  /* 0x00000080080c7890 */ /* 0x008fe4000ff3e0ff */
[----:B------:R-:W-:Y:S02]  /*02e0*/  UIADD3 UR8, UP0, UPT, UR8, 0x180, URZ ;  /* 0x0000018008087890 */ /* 0x000fe4000ff1e0ff */
[----:B------:R-:W-:Y:S02]  /*02f0*/  UIADD3.X UR13, UPT, UPT, URZ, UR9, URZ, UP1, !UPT ;  /* 0x00000009ff0d7290 */ /* 0x000fe40008ffe4ff */
[----:B------:R-:W-:-:S07]  /*0300*/  UIADD3.X UR9, UPT, UPT, URZ, UR9, URZ, UP0, !UPT ;  /* 0x00000009ff097290 */ /* 0x000fce00087fe4ff */
[----:B------:R3:W-:Y:S02]  /*0310*/  UTMACCTL.PF [UR12] ;  /* 0x000000000c0079b9 */ /* 0x0007e40008040000 */
[----:B------:R3:W-:Y:S02]  /*0320*/  UTMACCTL.PF [UR8] ;  /* 0x00000000080079b9 */ /* 0x0007e40008040000 */
[----:B---3--:R-:W-:Y:S01]  /*0330*/  NOP ;  /* 0x0000000000007918 */ /* 0x008fe20000000000 */
.L_x_5:
[----:B------:R-:W-:Y:S05]  /*0340*/  BSYNC.RECONVERGENT B0 ;  /* 0x0000000000007941 */ /* 0x000fea0003800200 */
.L_x_4:
[----:B------:R-:W-:Y:S04]  /*0350*/  BSSY.RECONVERGENT B0, `(.L_x_6) ;  /* 0x000000a000007945 */ /* 0x000fe80003800200 */
        /* <DEDUP_REMOVED lines=9> */
.L_x_7:
[----:B------:R-:W-:Y:S05]  /*03f0*/  BSYNC.RECONVERGENT B0 ;  /* 0x0000000000007941 */ /* 0x000fea0003800200 */
.L_x_6:
[----:B------:R-:W3:Y:S01]  /*0400*/  LDCU.64 UR8, c[0x0][0x888] ;  /* 0x00011100ff0877ac */ /* 0x000ee20008000a00 */
[----:B------:R-:W-:Y:S02]  /*0410*/  UISETP.EQ.U32.AND UP1, UPT, UR6, URZ, UPT ;  /* 0x000000ff0600728c */ /* 0x000fe4000bf22070 */
[----:B------:R-:W-:Y:S02]  /*0420*/  UPLOP3.LUT UP5, UPT, UPT, UPT, UPT, 0x80, 0x8 ;  /* 0x000000000008789c */ /* 0x000fe40003faf070 */
[----:B---3--:R-:W-:-:S04]  /*0430*/  UISETP.NE.U32.AND UP0, UPT, UR8, URZ, UPT ;  /* 0x000000ff0800728c */ /* 0x008fc8000bf05070 */
[----:B------:R-:W-:-:S04]  /*0440*/  UISETP.NE.AND.EX UP0, UPT, UR9, URZ, UPT, UP0 ;  /* 0x000000ff0900728c */ /* 0x000fc8000bf05300 */
[----:B------:R-:W-:-:S04]  /*0450*/  UISETP.EQ.OR.EX UP2, UPT, UR7, URZ, !UP0, UP1 ;  /* 0x000000ff0700728c */ /* 0x000fc8000c742710 */
[----:B------:R-:W-:-:S05]  /*0460*/  UP2UR UR50, UPR, URZ, 0x4 ;  /* 0x00000004ff327883 */ /* 0x000fca0008000000 */
[----:B------:R-:W-:Y:S07]  /*0470*/  BRA.U !UP2, `(.L_x_8) ;  /* 0x000000010a207547 */ /* 0x000fee000b800000 */
[----:B------:R-:W-:Y:S01]  /*0480*/  UISETP.NE.U32.AND UP2, UPT, UR6, URZ, UPT ;  /* 0x000000ff0600728c */ /* 0x000fe2000bf45070 */
[----:B-----5:R-:W-:Y:S01]  /*0490*/  FSETP.NEU.AND P0, PT, R81, RZ, PT ;  /* 0x000000ff5100720b */ /* 0x020fe20003f0d000 */
[----:B------:R-:W-:Y:S02]  /*04a0*/  USEL UR6, URZ, 0xffffffff, UP0 ;  /* 0xffffffffff067887 */ /* 0x000fe40008000000 */
[----:B------:R-:W-:-:S10]  /*04b0*/  UISETP.NE.AND.EX UP2, UPT, UR7, URZ, UPT, UP2 ;  /* 0x000000ff0700728c */ /* 0x000fd4000bf45320 */
[----:B------:R-:W-:Y:S01]  /*04c0*/  VOTEU.ANY UP1, P0 ;  /* 0x0000000000ff7886 */ /* 0x000fe20000020100 */
[----:B------:R-:W-:-:S04]  /*04d0*/  @!UP2 USEL UR6, URZ, 0xffffffff, UP1 ;  /* 0xffffffffff06a887 */ /* 0x000fc80008800000 */
[----:B------:R-:W-:-:S04]  /*04e0*/  ULOP3.LUT UR6, UR6, 0x1, URZ, 0xc0, !UPT ;  /* 0x0000000106067892 */ /* 0x000fc8000f8ec0ff */
[----:B------:R-:W-:-:S11]  /*04f0*/  UISETP.NE.U32.AND UP5, UPT, UR6, 0x1, UPT ;  /* 0x000000010600788c */ /* 0x000fd6000bfa5070 */
.L_x_8:
[----:B------:R-:W3:Y:S01]  /*0500*/  SHFL.IDX PT, R0, R173, RZ, 0x1f ;  /* 0x00001fffad007589 */ /* 0x000ee200000e0000 */
[----:B------:R-:W-:-:S04]  /*0510*/  UISETP.NE.AND UP1, UPT, UR10, 0x2, UPT ;  /* 0x000000020a00788c */ /* 0x000fc8000bf25270 */
[----:B------:R-:W-:Y:S02]  /*0520*/  UISETP.EQ.AND UP2, UPT, UR5, URZ, !UP1 ;  /* 0x000000ff0500728c */ /* 0x000fe4000cf42270 */
[----:B------:R-:W-:-:S04]  /*0530*/  USEL UR7, URZ, 0x1, UP1 ;  /* 0x00000001ff077887 */ /* 0x000fc80008800000 */
[----:B------:R-:W-:Y:S02]  /*0540*/  PLOP3.LUT P5, PT, P1, PT, UP2, 0x80, 0x8 ;  /* 0x000000000008781c */ /* 0x000fe40000faf028 */
[----:B---3--:R-:W-:-:S13]  /*0550*/  ISETP.NE.AND P0, PT, R0, RZ, PT ;  /* 0x000000ff0000720c */ /* 0x008fda0003f05270 */
[----:B------:R-:W-:Y:S05]  /*0560*/  @P0 BRA `(.L_x_9) ;  /* 0x00000000003c0947 */ /* 0x000fea0003800000 */
[----:B------:R-:W-:Y:S01]  /*0570*/  UMOV UR8, 0x400 ;  /* 0x0000040000087882 */ /* 0x000fe20000000000 */
[----:B------:R-:W-:Y:S01]  /*0580*/  UMOV UR6, 0x1 ;  /* 0x0000000100067882 */ /* 0x000fe20000000000 */
[----:B------:R-:W-:Y:S02]  /*0590*/  ULEA UR8, UR37, UR8, 0x18 ;  /* 0x0000000825087291 */ /* 0x000fe4000f8ec0ff */
[----:B------:R-:W-:-:S04]  /*05a0*/  UIADD3 UR12, UPT, UPT, -UR6, 0x100000, URZ ;  /* 0x00100000060c7890 */ /* 0x000fc8000fffe1ff */
[----:B------:R-:W-:Y:S02]  /*05b0*/  USHF.L.U32 UR13, UR12, 0xb, URZ ;  /* 0x0000000b0c0d7899 */ /* 0x000fe400080006ff */
[----:B------:R-:W-:Y:S01]  /*05c0*/  USHF.L.U32 UR12, UR12, 0x1, URZ ;  /* 0x000000010c0c7899 */ /* 0x000fe200080006ff */
[----:B------:R-:W-:Y:S01]  /*05d0*/  ELECT P0, URZ, PT ;  /* 0x0000000000ff782f */ /* 0x000fe20003800000 */
[----:B------:R-:W3:Y:S10]  /*05e0*/  FENCE.VIEW.ASYNC.S ;  /* 0x00000000000073c6 */ /* 0x000ef40000000000 */
[----:B---3--:R3:W4:Y:S01]  /*05f0*/  SYNCS.EXCH.64 URZ, [UR8], UR12 ;  /* 0x0000000c08ff75b2 */ /* 0x0087220008000100 */
[----:B------:R3:W1:Y:S01]  /*0600*/  SYNCS.EXCH.64 URZ, [UR8+0x18], UR12 ;  /* 0x0000180c08ff75b2 */ /* 0x0006620008000100 */
[----:B------:R3:W1:Y:S01]  /*0610*/  SYNCS.EXCH.64 URZ, [UR8+0x8], UR12 ;  /* 0x0000080c08ff75b2 */ /* 0x0006620008000100 */
[----:B------:R3:W1:Y:S01]  /*0620*/  SYNCS.EXCH.64 URZ, [UR8+0x20], UR12 ;  /* 0x0000200c08ff75b2 */ /* 0x0006620008000100 */
[----:B------:R3:W1:Y:S01]  /*0630*/  SYNCS.EXCH.64 URZ, [UR8+0x10], UR12 ;  /* 0x0000100c08ff75b2 */ /* 0x0006620008000100 */
[----:B------:R3:W1:Y:S01]  /*0640*/  SYNCS.EXCH.64 URZ, [UR8+0x28], UR12 ;  /* 0x0000280c08ff75b2 */ /* 0x0006620008000100 */
[----:B------:R-:W-:Y:S01]  /*0650*/  NOP ;  /* 0x0000000000007918 */ /* 0x000fe20000000000 */
.L_x_9:
[----:B------:R-:W2:Y:S01]  /*0660*/  SHFL.IDX PT, R0, R173, RZ, 0x1f ;  /* 0x00001fffad007589 */ /* 0x000ea200000e0000 */
[----:B------:R-:W-:Y:S01]  /*0670*/  NOP ;  /* 0x0000000000007918 */ /* 0x000fe20000000000 */
[----:B--2---:R-:W-:-:S13]  /*0680*/  ISETP.NE.AND P0, PT, R0, 0x1, PT ;  /* 0x000000010000780c */ /* 0x004fda0003f05270 */
[----:B------:R-:W-:Y:S05]  /*0690*/  @P0 BRA `(.L_x_10) ;  /* 0x0000000000440947 */ /* 0x000fea0003800000 */
[----:B------:R-:W-:Y:S01]  /*06a0*/  UMOV UR9, 0x400 ;  /* 0x0000040000097882 */ /* 0x000fe20000000000 */
[----:B---3--:R-:W-:Y:S01]  /*06b0*/  UMOV UR8, 0x20 ;  /* 0x0000002000087882 */ /* 0x008fe20000000000 */
[----:B------:R-:W-:Y:S01]  /*06c0*/  UMOV UR6, 0x80 ;  /* 0x0000008000067882 */ /* 0x000fe20000000000 */
[----:B------:R-:W-:Y:S02]  /*06d0*/  ULEA UR9, UR37, UR9, 0x18 ;  /* 0x0000000925097291 */ /* 0x000fe4000f8ec0ff */
[----:B------:R-:W-:-:S04]  /*06e0*/  UIADD3 UR12, UPT, UPT, -UR8, 0x100000, URZ ;  /* 0x00100000080c7890 */ /* 0x000fc8000fffe1ff */
[----:B------:R-:W-:Y:S02]  /*06f0*/  USHF.L.U32 UR13, UR12, 0xb, URZ ;  /* 0x0000000b0c0d7899 */ /* 0x000fe400080006ff */
[----:B------:R-:W-:Y:S02]  /*0700*/  USHF.L.U32 UR12, UR12, 0x1, URZ ;  /* 0x000000010c0c7899 */ /* 0x000fe400080006ff */
[----:B------:R-:W-:-:S04]  /*0710*/  UIADD3 UR14, UPT, UPT, -UR6, 0x100000, URZ ;  /* 0x00100000060e7890 */ /* 0x000fc8000fffe1ff */
[----:B------:R-:W-:Y:S02]  /*0720*/  USHF.L.U32 UR15, UR14, 0xb, URZ ;  /* 0x0000000b0e0f7899 */ /* 0x000fe400080006ff */
[----:B------:R-:W-:Y:S01]  /*0730*/  USHF.L.U32 UR14, UR14, 0x1, URZ ;  /* 0x000000010e0e7899 */ /* 0x000fe200080006ff */
[----:B------:R-:W-:Y:S01]  /*0740*/  ELECT P0, URZ, PT ;  /* 0x0000000000ff782f */ /* 0x000fe20003800000 */
[----:B------:R-:W2:Y:S02]  /*0750*/  FENCE.VIEW.ASYNC.S ;  /* 0x00000000000073c6 */ /* 0x000ea40000000000 */
[----:B--2---:R2:W3:Y:S08]  /*0760*/  SYNCS.EXCH.64 URZ, [UR9+0x30], UR12 ;  /* 0x0000300c09ff75b2 */ /* 0x0044f00008000100 */
[----:B------:R2:W1:Y:S01]  /*0770*/  SYNCS.EXCH.64 URZ, [UR9+0x40], UR14 ;  /* 0x0000400e09ff75b2 */ /* 0x0004620008000100 */
[----:B------:R2:W1:Y:S01]  /*0780*/  SYNCS.EXCH.64 URZ, [UR9+0x38], UR12 ;  /* 0x0000380c09ff75b2 */ /* 0x0004620008000100 */
[----:B------:R2:W1:Y:S01]  /*0790*/  SYNCS.EXCH.64 URZ, [UR9+0x48], UR14 ;  /* 0x0000480e09ff75b2 */ /* 0x0004620008000100 */
[----:B------:R-:W-:Y:S01]  /*07a0*/  NOP ;  /* 0x0000000000007918 */ /* 0x000fe20000000000 */
.L_x_10:
[----:B------:R-:W4:Y:S01]  /*07b0*/  SHFL.IDX PT, R0, R173, RZ, 0x1f ;  /* 0x00001fffad007589 */ /* 0x000f2200000e0000 */
[----:B------:R-:W-:Y:S01]  /*07c0*/  NOP ;  /* 0x0000000000007918 */ /* 0x000fe20000000000 */
[----:B----4-:R-:W-:-:S13]  /*07d0*/  ISETP.NE.AND P0, PT, R0, 0x3, PT ;  /* 0x000000030000780c */ /* 0x010fda0003f05270 */
[----:B------:R-:W-:Y:S05]  /*07e0*/  @P0 BRA `(.L_x_11) ;  /* 0x00000000002c0947 */ /* 0x000fea0003800000 */
[----:B---3--:R-:W-:Y:S01]  /*07f0*/  UMOV UR8, 0x400 ;  /* 0x0000040000087882 */ /* 0x008fe20000000000 */
[----:B------:R-:W-:Y:S01]  /*0800*/  UMOV UR6, 0x20 ;  /* 0x0000002000067882 */ /* 0x000fe20000000000 */
[----:B------:R-:W-:Y:S02]  /*0810*/  ULEA UR8, UR37, UR8, 0x18 ;  /* 0x0000000825087291 */ /* 0x000fe4000f8ec0ff */
[----:B--2---:R-:W-:-:S04]  /*0820*/  UIADD3 UR12, UPT, UPT, -UR6, 0x100000, URZ ;  /* 0x00100000060c7890 */ /* 0x004fc8000fffe1ff */
[----:B------:R-:W-:Y:S02]  /*0830*/  USHF.L.U32 UR13, UR12, 0xb, URZ ;  /* 0x0000000b0c0d7899 */ /* 0x000fe400080006ff */
[----:B------:R-:W-:Y:S01]  /*0840*/  USHF.L.U32 UR12, UR12, 0x1, URZ ;  /* 0x000000010c0c7899 */ /* 0x000fe200080006ff */
[----:B------:R-:W-:Y:S01]  /*0850*/  ELECT P0, URZ, PT ;  /* 0x0000000000ff782f */ /* 0x000fe20003800000 */
[----:B------:R-:W2:Y:S10]  /*0860*/  FENCE.VIEW.ASYNC.S ;  /* 0x00000000000073c6 */ /* 0x000eb40000000000 */
[----:B--2---:R4:W2:Y:S01]  /*0870*/  SYNCS.EXCH.64 URZ, [UR8+0x50], UR12 ;  /* 0x0000500c08ff75b2 */ /* 0x0048a20008000100 */
[----:B------:R4:W3:Y:S02]  /*0880*/  SYNCS.EXCH.64 URZ, [UR8+0x58], UR12 ;  /* 0x0000580c08ff75b2 */ /* 0x0008e40008000100 */
[----:B----4-:R-:W-:Y:S01]  /*0890*/  NOP ;  /* 0x0000000000007918 */ /* 0x010fe20000000000 */
.L_x_11:
[----:B------:R-:W4:Y:S01]  /*08a0*/  SHFL.IDX PT, R0, R173, RZ, 0x1f ;  /* 0x00001fffad007589 */ /* 0x000f2200000e0000 */
[----:B------:R-:W-:Y:S01]  /*08b0*/  NOP ;  /* 0x0000000000007918 */ /* 0x000fe20000000000 */
[----:B----4-:R-:W-:-:S13]  /*08c0*/  ISETP.NE.AND P0, PT, R0, 0x4, PT ;  /* 0x000000040000780c */ /* 0x010fda0003f05270 */
[----:B------:R-:W-:Y:S05]  /*08d0*/  @P0 BRA `(.L_x_12) ;  /* 0x0000000000480947 */ /* 0x000fea0003800000 */
[----:B--2---:R-:W-:Y:S01]  /*08e0*/  UMOV UR9, 0x1e0 ;  /* 0x000001e000097882 */ /* 0x004fe20000000000 */
[----:B---3--:R-:W-:Y:S01]  /*08f0*/  UMOV UR8, 0x400 ;  /* 0x0000040000087882 */ /* 0x008fe20000000000 */
[----:B------:R-:W-:Y:S01]  /*0900*/  USEL UR9, UR9, 0x1a0, UP5 ;  /* 0x000001a009097887 */ /* 0x000fe2000a800000 */
        /* <DEDUP_REMOVED lines=10> */
[----:B--2---:R4:W2:Y:S08]  /*09b0*/  SYNCS.EXCH.64 URZ, [UR8+0x60], UR12 ;  /* 0x0000600c08ff75b2 */ /* 0x0048b00008000100 */
[----:B------:R4:W3:Y:S01]  /*09c0*/  SYNCS.EXCH.64 URZ, [UR8+0x70], UR14 ;  /* 0x0000700e08ff75b2 */ /* 0x0008e20008000100 */
[----:B------:R4:W1:Y:S01]  /*09d0*/  SYNCS.EXCH.64 URZ, [UR8+0x68], UR12 ;  /* 0x0000680c08ff75b2 */ /* 0x0008620008000100 */
[----:B------:R4:W1:Y:S02]  /*09e0*/  SYNCS.EXCH.64 URZ, [UR8+0x78], UR14 ;  /* 0x0000780e08ff75b2 */ /* 0x0008640008000100 */
[----:B----4-:R-:W-:Y:S01]  /*09f0*/  NOP ;  /* 0x0000000000007918 */ /* 0x010fe20000000000 */
.L_x_12:
[----:B------:R-:W4:Y:S01]  /*0a00*/  SHFL.IDX PT, R0, R173, RZ, 0x1f ;  /* 0x00001fffad007589 */ /* 0x000f2200000e0000 */
[----:B------:R-:W-:Y:S01]  /*0a10*/  NOP ;  /* 0x0000000000007918 */ /* 0x000fe20000000000 */
[----:B----4-:R-:W-:-:S13]  /*0a20*/  ISETP.NE.AND P0, PT, R0, 0x5, PT ;  /* 0x000000050000780c */ /* 0x010fda0003f05270 */
[----:B------:R-:W-:Y:S05]  /*0a30*/  @P0 BRA `(.L_x_13) ;  /* 0x0000000000540947 */ /* 0x000fea0003800000 */
[----:B--2---:R-:W-:Y:S01]  /*0a40*/  UMOV UR9, 0x400 ;  /* 0x0000040000097882 */ /* 0x004fe20000000000 */
        /* <DEDUP_REMOVED lines=14> */
[----:B------:R4:W1:Y:S01]  /*0b30*/  SYNCS.EXCH.64 URZ, [UR9+0xa8], UR14 ;  /* 0x0000a80e09ff75b2 */ /* 0x0008620008000100 */
[----:B------:R4:W1:Y:S01]  /*0b40*/  SYNCS.EXCH.64 URZ, [UR9+0x90], UR12 ;  /* 0x0000900c09ff75b2 */ /* 0x0008620008000100 */
[----:B------:R4:W1:Y:S01]  /*0b50*/  SYNCS.EXCH.64 URZ, [UR9+0xb0], UR14 ;  /* 0x0000b00e09ff75b2 */ /* 0x0008620008000100 */
[----:B------:R4:W1:Y:S01]  /*0b60*/  SYNCS.EXCH.64 URZ, [UR9+0x98], UR12 ;  /* 0x0000980c09ff75b2 */ /* 0x0008620008000100 */
[----:B------:R4:W1:Y:S02]  /*0b70*/  SYNCS.EXCH.64 URZ, [UR9+0xb8], UR14 ;  /* 0x0000b80e09ff75b2 */ /* 0x0008640008000100 */
[----:B----4-:R-:W-:Y:S01]  /*0b80*/  NOP ;  /* 0x0000000000007918 */ /* 0x010fe20000000000 */
.L_x_13:
[----:B------:R-:W4:Y:S01]  /*0b90*/  SHFL.IDX PT, R0, R173, RZ, 0x1f ;  /* 0x00001fffad007589 */ /* 0x000f2200000e0000 */
[----:B------:R-:W-:Y:S01]  /*0ba0*/  ISETP.NE.OR P1, PT, RZ, UR10, !P1 ;  /* 0x0000000aff007c0c */ /* 0x000fe2000cf25670 */
        /* <DEDUP_REMOVED lines=12> */
[----:B------:R4:W3:Y:S01]  /*0c70*/  SYNCS.EXCH.64 URZ, [UR8+0xd0], UR12 ;  /* 0x0000d00c08ff75b2 */ /* 0x0008e20008000100 */
[----:B------:R4:W1:Y:S01]  /*0c80*/  SYNCS.EXCH.64 URZ, [UR8+0xc8], UR12 ;  /* 0x0000c80c08ff75b2 */ /* 0x0008620008000100 */
[----:B------:R4:W1:Y:S02]  /*0c90*/  SYNCS.EXCH.64 URZ, [UR8+0xd8], UR12 ;  /* 0x0000d80c08ff75b2 */ /* 0x0008640008000100 */
[----:B----4-:R-:W-:Y:S01]  /*0ca0*/  NOP ;  /* 0x0000000000007918 */ /* 0x010fe20000000000 */
.L_x_14:
[----:B------:R-:W-:Y:S01]  /*0cb0*/  VOTEU.ALL UP1, P1 ;  /* 0x0000000000ff7886 */ /* 0x000fe20000820000 */
[----:B---3--:R-:W3:Y:S01]  /*0cc0*/  LDCU UR8, c[0x0][0x36c] ;  /* 0x00006d80ff0877ac */ /* 0x008ee20008000800 */
[----:B------:R-:W-:Y:S01]  /*0cd0*/  NOP ;  /* 0x0000000000007918 */ /* 0x000fe20000000000 */
[----:B------:R-:W-:Y:S01]  /*0ce0*/  LOP3.LUT R10, R189, 0x1f, RZ, 0xc0, !PT ;  /* 0x0000001fbd0a7812 */ /* 0x000fe200078ec0ff */
[----:B--2---:R-:W-:Y:S01]  /*0cf0*/  UMOV UR12, 0x20 ;  /* 0x00000020000c7882 */ /* 0x004fe20000000000 */
[----:B------:R-:W-:Y:S01]  /*0d00*/  @!UP1 UMOV UR6, 0x400 ;  /* 0x0000040000069882 */ /* 0x000fe20000000000 */
[----:B------:R-:W-:-:S04]  /*0d10*/  @!UP1 UIADD3 UR12, UPT, UPT, -UR12, 0x100000, URZ ;  /* 0x001000000c0c9890 */ /* 0x000fc8000fffe1ff */
[----:B------:R-:W-:Y:S02]  /*0d20*/  @!UP1 USHF.L.U32 UR13, UR12, 0xb, URZ ;  /* 0x0000000b0c0d9899 */ /* 0x000fe400080006ff */
[----:B------:R-:W-:Y:S02]  /*0d30*/  @!UP1 USHF.L.U32 UR12, UR12, 0x1, URZ ;  /* 0x000000010c0c9899 */ /* 0x000fe400080006ff */
[----:B------:R-:W-:Y:S01]  /*0d40*/  @!UP1 ULEA UR6, UR37, UR6, 0x18 ;  /* 0x0000000625069291 */ /* 0x000fe2000f8ec0ff */
[----:B------:R-:W-:Y:S01]  /*0d50*/  VOTEU.ALL UP1, P1 ;  /* 0x0000000000ff7886 */ /* 0x000fe20000820000 */
[----:B------:R-:W-:Y:S01]  /*0d60*/  UISETP.NE.AND UP4, UPT, UR10, URZ, UPT ;  /* 0x000000ff0a00728c */ /* 0x000fe2000bf85270 */
[----:B------:R-:W2:Y:S09]  /*0d70*/  FENCE.VIEW.ASYNC.S ;  /* 0x00000000000073c6 */ /* 0x000eb20000000000 */
[----:B--2---:R2:W4:Y:S01]  /*0d80*/  @!UP1 SYNCS.EXCH.64 URZ, [UR6+0xe0], UR12 ;  /* 0x0000e00c06ff95b2 */ /* 0x0045220008000100 */
[----:B---3--:R-:W-:-:S09]  /*0d90*/  UISETP.EQ.U32.AND UP1, UPT, UR8, 0x1, UPT ;  /* 0x000000010800788c */ /* 0x008fd2000bf22070 */
[----:B------:R-:W-:Y:S05]  /*0da0*/  BRA.U !UP1, `(.L_x_15) ;  /* 0x0000000109087547 */ /* 0x000fea000b800000 */
[----:B-1--4-:R-:W-:Y:S01]  /*0db0*/  UCGABAR_ARV ;  /* 0x00000000000079c7 */ /* 0x012fe20008000000 */
[----:B------:R-:W-:Y:S05]  /*0dc0*/  BRA `(.L_x_16) ;  /* 0x0000000000047947 */ /* 0x000fea0003800000 */
.L_x_15:
[----:B-1--4-:R-:W-:Y:S01]  /*0dd0*/  NOP ;  /* 0x0000000000007918 */ /* 0x012fe20000000000 */
.L_x_16:
[----:B------:R-:W1:Y:S01]  /*0de0*/  S2R R20, SR_CTAID.Y ;  /* 0x0000000000147919 */ /* 0x000e620000002600 */
[----:B------:R-:W-:-:S05]  /*0df0*/  CS2R.32 R170, SR_CgaSize ;  /* 0x0000000000aa7805 */ /* 0x000fca0000008a00 */
[----:B------:R-:W-:-:S05]  /*0e00*/  IMAD R170, R170, -0xa0, RZ ;  /* 0xffffff60aaaa7824 */ /* 0x000fca00078e02ff */
[----:B--2---:R-:W-:-:S14]  /*0e10*/  R2UR UR6, R170 ;  /* 0x00000000aa0672ca */ /* 0x004fdc00000e0000 */
[----:B------:R-:W2:Y:S01]  /*0e20*/  LDCU UR6, c[0x0][UR6+0x2b4] ;  /* 0x00005680060677ac */ /* 0x000ea20008000800 */
[----:B------:R-:W-:-:S05]  /*0e30*/  CS2R.32 R0, SR_CgaSize ;  /* 0x0000000000007805 */ /* 0x000fca0000008a00 */
[----:B------:R-:W-:-:S06]  /*0e40*/  IMAD R0, R0, -0xa0, RZ ;  /* 0xffffff6000007824 */ /* 0x000fcc00078e02ff */
[----:B------:R-:W3:Y:S01]  /*0e50*/  LDC R0, c[0x0][R0+0x2a4] ;  /* 0x0000a90000007b82 */ /* 0x000ee20000000800 */
[----:B------:R-:W-:Y:S01]  /*0e60*/  PRMT R8, RZ, 0x7610, R8 ;  /* 0x00007610ff087816 */ /* 0x000fe20000000008 */
[----:B------:R-:W4:Y:S01]  /*0e70*/  S2R R11, SR_CTAID.X ;  /* 0x00000000000b7919 */ /* 0x000f220000002500 */
[----:B------:R-:W-:-:S05]  /*0e80*/  CS2R.32 R170, SR_CgaSize ;  /* 0x0000000000aa7805 */ /* 0x000fca0000008a00 */
[----:B------:R-:W-:-:S05]  /*0e90*/  IMAD R170, R170, -0xa0, RZ ;  /* 0xffffff60aaaa7824 */ /* 0x000fca00078e02ff */
[----:B------:R-:W-:-:S14]  /*0ea0*/  R2UR UR8, R170 ;  /* 0x00000000aa0872ca */ /* 0x000fdc00000e0000 */
[----:B------:R-:W3:Y:S01]  /*0eb0*/  LDCU UR8, c[0x0][UR8+0x2b0] ;  /* 0x00005600080877ac */ /* 0x000ee20008000800 */
[----:B------:R-:W-:Y:S01]  /*0ec0*/  UISETP.NE.AND UP2, UPT, UR10, 0x2, UPT ;  /* 0x000000020a00788c */ /* 0x000fe2000bf45270 */
[----:B------:R-:W2:Y:S01]  /*0ed0*/  LDC R9, c[0x0][0xb24] ;  /* 0x0002c900ff097b82 */ /* 0x000ea20000000800 */
[----:B------:R-:W-:-:S05]  /*0ee0*/  CS2R.32 R2, SR_CgaSize ;  /* 0x0000000000027805 */ /* 0x000fca0000008a00 */
[----:B------:R-:W-:-:S06]  /*0ef0*/  IMAD R2, R2, -0xa0, RZ ;  /* 0xffffff6002027824 */ /* 0x000fcc00078e02ff */
[----:B------:R-:W3:Y:S08]  /*0f00*/  LDC R2, c[0x0][R2+0x2a0] ;  /* 0x0000a80002027b82 */ /* 0x000ef00000000800 */
[----:B------:R-:W3:Y:S01]  /*0f10*/  LDC R72, c[0x0][0xb24] ;  /* 0x0002c900ff487b82 */ /* 0x000ee20000000800 */
[----:B-1----:R-:W-:-:S07]  /*0f20*/  I2FP.F32.U32 R3, R20 ;  /* 0x0000001400037245 */ /* 0x002fce0000201000 */
[----:B------:R-:W1:Y:S01]  /*0f30*/  S2UR UR36, SR_CTAID.Z ;  /* 0x00000000002479c3 */ /* 0x000e620000002700 */
[----:B--2---:R-:W-:Y:S01]  /*0f40*/  ISETP.GE.AND P0, PT, R9, 0x1, PT ;  /* 0x000000010900780c */ /* 0x004fe20003f06270 */
[----:B----4-:R-:W-:Y:S01]  /*0f50*/  IMAD.MOV.U32 R21, RZ, RZ, R11 ;  /* 0x000000ffff157224 */ /* 0x010fe200078e000b */
[----:B------:R-:W-:Y:S01]  /*0f60*/  I2FP.F32.U32 R4, R11 ;  /* 0x0000000b00047245 */ /* 0x000fe20000201000 */
[----:B------:R-:W-:Y:S01]  /*0f70*/  FMUL R3, R3, UR6 ;  /* 0x0000000603037c20 */ /* 0x000fe20008400000 */
[----:B------:R-:W2:Y:S03]  /*0f80*/  LDCU UR6, c[0x0][0xb30] ;  /* 0x00016600ff0677ac */ /* 0x000ea60008000800 */
[----:B---3--:R-:W-:Y:S01]  /*0f90*/  FMUL R4, R4, UR8 ;  /* 0x0000000804047c20 */ /* 0x008fe20008400000 */
[----:B------:R-:W3:Y:S08]  /*0fa0*/  F2I.U32.TRUNC.NTZ R147, R3 ;  /* 0x0000000300937305 */ /* 0x000ef0000020f000 */
[----:B------:R-:W4:Y:S01]  /*0fb0*/  F2I.U32.TRUNC.NTZ R170, R4 ;  /* 0x0000000400aa7305 */ /* 0x000f22000020f000 */
[----:B--2---:R-:W-:Y:S01]  /*0fc0*/  UISETP.NE.AND UP3, UPT, UR6, 0x1, UPT ;  /* 0x000000010600788c */ /* 0x004fe2000bf65270 */
[----:B---3--:R-:W-:-:S05]  /*0fd0*/  IADD3 R147, PT, PT, -R147, RZ, RZ ;  /* 0x000000ff93937210 */ /* 0x008fca0007ffe1ff */
[----:B------:R-:W-:Y:S01]  /*0fe0*/  IMAD R147, R0, R147, R20 ;  /* 0x0000009300937224 */ /* 0x000fe200078e0214 */
[----:B------:R-:W-:Y:S01]  /*0ff0*/  PRMT R0, RZ, 0x7610, R0 ;  /* 0x00007610ff007816 */ /* 0x000fe20000000000 */
[----:B----4-:R-:W-:-:S04]  /*1000*/  IMAD.MOV R170, RZ, RZ, -R170 ;  /* 0x000000ffffaa7224 */ /* 0x010fc800078e0aaa */
[----:B------:R-:W-:Y:S01]  /*1010*/  IMAD R170, R2, R170, R11 ;  /* 0x000000aa02aa7224 */ /* 0x000fe200078e020b */
[----:B-1----:R-:W-:Y:S06]  /*1020*/  BRA.U UP4, `(.L_x_17) ;  /* 0x0000000104247547 */ /* 0x002fec000b800000 */
[----:B------:R-:W-:Y:S01]  /*1030*/  ISETP.NE.AND P1, PT, R147, RZ, PT ;  /* 0x000000ff9300720c */ /* 0x000fe20003f25270 */
[----:B------:R-:W-:Y:S01]  /*1040*/  IMAD.MOV.U32 R0, RZ, RZ, 0x3 ;  /* 0x00000003ff007424 */ /* 0x000fe200078e00ff */
[C---:B------:R-:W-:Y:S02]  /*1050*/  LOP3.LUT R3, R170.reuse, 0xfffffffe, RZ, 0xc0, !PT ;  /* 0xfffffffeaa037812 */ /* 0x040fe400078ec0ff */
[----:B------:R-:W-:Y:S02]  /*1060*/  ISETP.LT.U32.OR P1, PT, R170, 0x2, !P1 ;  /* 0x00000002aa00780c */ /* 0x000fe40004f21470 */
[----:B------:R-:W-:Y:S02]  /*1070*/  SHF.L.U32 R0, R0, R3, RZ ;  /* 0x0000000300007219 */ /* 0x000fe400000006ff */
[----:B------:R-:W-:Y:S02]  /*1080*/  SEL R5, RZ, 0x1, !P1 ;  /* 0x00000001ff057807 */ /* 0x000fe40004800000 */
[----:B------:R-:W-:-:S05]  /*1090*/  SEL R2, RZ, 0x2, !P1 ;  /* 0x00000002ff027807 */ /* 0x000fca0004800000 */
[----:B------:R-:W-:-:S05]  /*10a0*/  IMAD.IADD R2, R5, 0x1, R2 ;  /* 0x0000000105027824 */ /* 0x000fca00078e0202 */
[----:B------:R-:W-:Y:S02]  /*10b0*/  PRMT R8, R2, 0x7610, R8 ;  /* 0x0000761002087816 */ /* 0x000fe40000000008 */
.L_x_17:
[----:B------:R-:W-:Y:S05]  /*10c0*/  @!P0 BRA `(.L_x_18) ;  /* 0x0000000000b88947 */ /* 0x000fea0003800000 */
[----:B------:R-:W1:Y:S01]  /*10d0*/  LDC.64 R4, c[0x0][0xb18] ;  /* 0x0002c600ff047b82 */ /* 0x000e620000000a00 */
[----:B------:R-:W-:-:S07]  /*10e0*/  ISETP.NE.AND P0, PT, R9, 0x1, PT ;  /* 0x000000010900780c */ /* 0x000fce0003f05270 */
[----:B------:R-:W2:Y:S08]  /*10f0*/  LDC R14, c[0x0][0xb0c] ;  /* 0x0002c300ff0e7b82 */ /* 0x000eb00000000800 */
[----:B------:R-:W3:Y:S08]  /*1100*/  LDC R13, c[0x0][0x370] ;  /* 0x0000dc00ff0d7b82 */ /* 0x000ef00000000800 */
[----:B------:R-:W4:Y:S01]  /*1110*/  LDC R16, c[0x0][0x374] ;  /* 0x0000dd00ff107b82 */ /* 0x000f220000000800 */
[----:B-1----:R-:W-:-:S07]  /*1120*/  ISETP.NE.AND P1, PT, R4, 0x1, PT ;  /* 0x000000010400780c */ /* 0x002fce0003f25270 */
[----:B------:R-:W3:Y:S01]  /*1130*/  LDC.64 R6, c[0x0][0xb10] ;  /* 0x0002c400ff067b82 */ /* 0x000ee20000000a00 */
[----:B--2---:R-:W-:-:S07]  /*1140*/  ISETP.NE.AND P2, PT, R14, 0x1, PT ;  /* 0x000000010e00780c */ /* 0x004fce0003f45270 */
[----:B------:R-:W1:Y:S08]  /*1150*/  LDC R12, c[0x0][0xb20] ;  /* 0x0002c800ff0c7b82 */ /* 0x000e700000000800 */
[----:B------:R-:W2:Y:S01]  /*1160*/  LDC.64 R2, c[0x0][0xb28] ;  /* 0x0002ca00ff027b82 */ /* 0x000ea20000000a00 */
[----:B----4-:R-:W-:-:S04]  /*1170*/  IMAD.HI.U32 R15, R16, R5, RZ ;  /* 0x00000005100f7227 */ /* 0x010fc800078e00ff */
[----:B------:R-:W-:-:S04]  /*1180*/  IMAD.HI.U32 R5, R20, R5, RZ ;  /* 0x0000000514057227 */ /* 0x000fc800078e00ff */
[----:B---3--:R-:W-:-:S04]  /*1190*/  IMAD.HI.U32 R18, R13, R6, RZ ;  /* 0x000000060d127227 */ /* 0x008fc800078e00ff */
[C---:B------:R-:W-:Y:S01]  /*11a0*/  IMAD.HI.U32 R22, R11.reuse, R6, RZ ;  /* 0x000000060b167227 */ /* 0x040fe200078e00ff */
[-C--:B------:R-:W-:Y:S02]  /*11b0*/  @P2 SHF.R.U32.HI R13, RZ, R7.reuse, R18 ;  /* 0x00000007ff0d2219 */ /* 0x080fe40000011612 */
[-C--:B-1----:R-:W-:Y:S02]  /*11c0*/  @P1 SHF.R.U32.HI R16, RZ, R12.reuse, R15 ;  /* 0x0000000cff101219 */ /* 0x082fe4000001160f */
[----:B------:R-:W-:Y:S02]  /*11d0*/  SHF.R.U32.HI R5, RZ, R12, R5 ;  /* 0x0000000cff057219 */ /* 0x000fe40000011605 */
[----:B------:R-:W-:Y:S02]  /*11e0*/  SHF.R.U32.HI R22, RZ, R7, R22 ;  /* 0x00000007ff167219 */ /* 0x000fe40000011616 */
[----:B------:R-:W-:Y:S01]  /*11f0*/  SEL R5, R20, R5, !P1 ;  /* 0x0000000514057207 */ /* 0x000fe20004800000 */
[----:B--2---:R-:W-:Y:S01]  /*1200*/  IMAD.HI.U32 R18, R16, R2, RZ ;  /* 0x0000000210127227 */ /* 0x004fe200078e00ff */
[----:B------:R-:W-:-:S02]  /*1210*/  SEL R21, R11, R22, !P2 ;  /* 0x000000160b157207 */ /* 0x000fc40005000000 */
[----:B------:R-:W-:Y:S01]  /*1220*/  IADD3 R7, PT, PT, -R5, RZ, RZ ;  /* 0x000000ff05077210 */ /* 0x000fe20007ffe1ff */
[----:B------:R-:W-:Y:S01]  /*1230*/  IMAD.HI.U32 R6, R13, R2, RZ ;  /* 0x000000020d067227 */ /* 0x000fe200078e00ff */
[----:B------:R-:W-:-:S03]  /*1240*/  @P0 SHF.R.U32.HI R16, RZ, R3, R18 ;  /* 0x00000003ff100219 */ /* 0x000fc60000011612 */
[----:B------:R-:W-:Y:S01]  /*1250*/  IMAD R7, R4, R7, R20 ;  /* 0x0000000704077224 */ /* 0x000fe200078e0214 */
[----:B------:R-:W-:Y:S01]  /*1260*/  @P0 SHF.R.U32.HI R13, RZ, R3, R6 ;  /* 0x00000003ff0d0219 */ /* 0x000fe20000011606 */
[----:B------:R-:W-:-:S04]  /*1270*/  IMAD R16, R16, R9, RZ ;  /* 0x0000000910107224 */ /* 0x000fc800078e02ff */
[----:B------:R-:W-:Y:S01]  /*1280*/  IMAD R6, R13, R9, RZ ;  /* 0x000000090d067224 */ /* 0x000fe200078e02ff */
[----:B------:R-:W-:-:S04]  /*1290*/  ISETP.GE.AND P1, PT, R5, R16, PT ;  /* 0x000000100500720c */ /* 0x000fc80003f26270 */
[----:B------:R-:W-:Y:S01]  /*12a0*/  ISETP.GE.OR P1, PT, R21, R6, P1 ;  /* 0x000000061500720c */ /* 0x000fe20000f26670 */
[----:B------:R-:W-:-:S05]  /*12b0*/  IMAD.HI.U32 R6, R5, R2, RZ ;  /* 0x0000000205067227 */ /* 0x000fca00078e00ff */
[----:B------:R-:W-:-:S04]  /*12c0*/  SHF.R.U32.HI R6, RZ, R3, R6 ;  /* 0x00000003ff067219 */ /* 0x000fc80000011606 */
[----:B------:R-:W-:-:S03]  /*12d0*/  SEL R6, R5, R6, !P0 ;  /* 0x0000000605067207 */ /* 0x000fc60004000000 */
[----:B------:R-:W-:Y:S01]  /*12e0*/  @!P1 IMAD.HI.U32 R12, R21, R2, RZ ;  /* 0x00000002150c9227 */ /* 0x000fe200078e00ff */
[----:B------:R-:W-:-:S04]  /*12f0*/  IADD3 R2, PT, PT, -R6, RZ, RZ ;  /* 0x000000ff06027210 */ /* 0x000fc80007ffe1ff */
[----:B------:R-:W-:Y:S01]  /*1300*/  @!P1 SHF.R.U32.HI R12, RZ, R3, R12 ;  /* 0x00000003ff0c9219 */ /* 0x000fe2000001160c */
[----:B------:R-:W-:-:S03]  /*1310*/  IMAD R2, R9, R2, R5 ;  /* 0x0000000209027224 */ /* 0x000fc600078e0205 */
[----:B------:R-:W-:-:S05]  /*1320*/  @!P1 SEL R3, R21, R12, !P0 ;  /* 0x0000000c15039207 */ /* 0x000fca0004000000 */
[--C-:B------:R-:W-:Y:S02]  /*1330*/  @!P1 IMAD.IADD R6, R6, 0x1, -R3.reuse ;  /* 0x0000000106069824 */ /* 0x100fe400078e0a03 */
[----:B------:R-:W-:Y:S01]  /*1340*/  @!P1 IMAD R3, R2, R13, R3 ;  /* 0x0000000d02039224 */ /* 0x000fe200078e0203 */
[----:B------:R-:W-:Y:S01]  /*1350*/  IADD3 R2, PT, PT, -R21, RZ, RZ ;  /* 0x000000ff15027210 */ /* 0x000fe20007ffe1ff */
[----:B------:R-:W-:Y:S02]  /*1360*/  @!P1 IMAD R5, R6, R9, R21 ;  /* 0x0000000906059224 */ /* 0x000fe400078e0215 */
[----:B------:R-:W-:Y:S02]  /*1370*/  @!P1 IMAD.MOV.U32 R21, RZ, RZ, R3 ;  /* 0x000000ffff159224 */ /* 0x000fe400078e0003 */
[----:B------:R-:W-:Y:S02]  /*1380*/  IMAD R2, R14, R2, R11 ;  /* 0x000000020e027224 */ /* 0x000fe400078e020b */
[----:B------:R-:W-:-:S02]  /*1390*/  IMAD R20, R5, R4, R7 ;  /* 0x0000000405147224 */ /* 0x000fc400078e0207 */
[----:B------:R-:W-:Y:S02]  /*13a0*/  IMAD R21, R21, R14, R2 ;  /* 0x0000000e15157224 */ /* 0x000fe400078e0202 */
.L_x_18:
[----:B------:R-:W-:Y:S05]  /*13b0*/  BRA.U UP3, `(.L_x_19) ;  /* 0x0000000103407547 */ /* 0x000fea000b800000 */
[----:B------:R-:W1:Y:S08]  /*13c0*/  LDC.64 R4, c[0x0][0xb10] ;  /* 0x0002c400ff047b82 */ /* 0x000e700000000a00 */
[----:B------:R-:W2:Y:S08]  /*13d0*/  LDC.64 R2, c[0x0][0xb18] ;  /* 0x0002c600ff027b82 */ /* 0x000eb00000000a00 */
[----:B------:R-:W3:Y:S08]  /*13e0*/  LDC R6, c[0x0][0xb20] ;  /* 0x0002c800ff067b82 */ /* 0x000ef00000000800 */
[----:B------:R-:W4:Y:S01]  /*13f0*/  LDC R12, c[0x0][0xb0c] ;  /* 0x0002c300ff0c7b82 */ /* 0x000f220000000800 */
[----:B-1----:R-:W-:-:S05]  /*1400*/  IMAD.HI.U32 R4, R21, R4, RZ ;  /* 0x0000000415047227 */ /* 0x002fca00078e00ff */
[----:B------:R-:W-:Y:S01]  /*1410*/  SHF.R.U32.HI R4, RZ, R5, R4 ;  /* 0x00000005ff047219 */ /* 0x000fe20000011604 */
[----:B--2---:R-:W-:Y:S01]  /*1420*/  IMAD.HI.U32 R3, R20, R3, RZ ;  /* 0x0000000314037227 */ /* 0x004fe200078e00ff */
[----:B------:R-:W-:-:S04]  /*1430*/  ISETP.NE.AND P0, PT, R2, 0x1, PT ;  /* 0x000000010200780c */ /* 0x000fc80003f05270 */
[----:B---3--:R-:W-:-:S04]  /*1440*/  SHF.R.U32.HI R3, RZ, R6, R3 ;  /* 0x00000006ff037219 */ /* 0x008fc80000011603 */
[----:B------:R-:W-:Y:S02]  /*1450*/  SEL R3, R20, R3, !P0 ;  /* 0x0000000314037207 */ /* 0x000fe40004000000 */
[----:B----4-:R-:W-:-:S04]  /*1460*/  ISETP.NE.AND P1, PT, R12, 0x1, PT ;  /* 0x000000010c00780c */ /* 0x010fc80003f25270 */
[----:B------:R-:W-:-:S05]  /*1470*/  SEL R6, R21, R4, !P1 ;  /* 0x0000000415067207 */ /* 0x000fca0004800000 */
[----:B------:R-:W-:Y:S02]  /*1480*/  IMAD.IADD R4, R3, 0x1, -R6 ;  /* 0x0000000103047824 */ /* 0x000fe400078e0a06 */
[----:B------:R-:W-:Y:S02]  /*1490*/  IMAD.IADD R3, R6, 0x1, -R3 ;  /* 0x0000000106037824 */ /* 0x000fe400078e0a03 */
[----:B------:R-:W-:Y:S02]  /*14a0*/  IMAD R21, R4, R12, R21 ;  /* 0x0000000c04157224 */ /* 0x000fe400078e0215 */
[----:B------:R-:W-:Y:S02]  /*14b0*/  IMAD R20, R3, R2, R20 ;  /* 0x0000000203147224 */ /* 0x000fe400078e0214 */
.L_x_19:
[----:B------:R-:W-:Y:S05]  /*14c0*/  BRA.U !UP1, `(.L_x_20) ;  /* 0x00000001090c7547 */ /* 0x000fea000b800000 */
[----:B------:R-:W-:Y:S01]  /*14d0*/  UCGABAR_WAIT ;  /* 0x0000000000007dc7 */ /* 0x000fe20008000000 */
[----:B------:R-:W-:Y:S01]  /*14e0*/  CCTL.IVALL ;  /* 0x00000000ff00798f */ /* 0x000fe20002000000 */
[----:B------:R-:W-:Y:S05]  /*14f0*/  BRA `(.L_x_21) ;  /* 0x0000000000047947 */ /* 0x000fea0003800000 */
.L_x_20:
[----:B------:R-:W-:Y:S06]  /*1500*/  BAR.SYNC.DEFER_BLOCKING 0x0 ;  /* 0x0000000000007b1d */ /* 0x000fec0000010000 */
.L_x_21:
[----:B------:R-:W-:Y:S05]  /*1510*/  BRA.U UP2, `(.L_x_22) ;  /* 0x0000001102907547 */ /* 0x000fea000b800000 */
[----:B------:R-:W1:Y:S01]  /*1520*/  LDCU UR15, c[0x0][0x38c] ;  /* 0x00007180ff0f77ac */ /* 0x000e620008000800 */
[----:B------:R-:W2:Y:S01]  /*1530*/  LDC R9, c[0x0][0x370] ;  /* 0x0000dc00ff097b82 */ /* 0x000ea20000000800 */
[C---:B------:R-:W-:Y:S01]  /*1540*/  IMAD.SHL.U32 R17, R11.reuse, 0x40, RZ ;  /* 0x000000400b117824 */ /* 0x040fe200078e00ff */
[----:B------:R-:W-:Y:S01]  /*1550*/  PLOP3.LUT P1, PT, PT, PT, UP5, 0x80, 0x8 ;  /* 0x000000000008781c */ /* 0x000fe20003f2f058 */
[----:B------:R-:W-:Y:S01]  /*1560*/  UISETP.NE.AND UP1, UPT, UR10, URZ, UPT ;  /* 0x000000ff0a00728c */ /* 0x000fe2000bf25270 */
[----:B------:R-:W-:Y:S01]  /*1570*/  ISETP.NE.AND P4, PT, R10, RZ, P5 ;  /* 0x000000ff0a00720c */ /* 0x000fe20002f85270 */
[----:B------:R-:W-:Y:S01]  /*1580*/  IMAD.SHL.U32 R16, R11, 0x80, RZ ;  /* 0x000000800b107824 */ /* 0x000fe200078e00ff */
[----:B------:R-:W-:Y:S01]  /*1590*/  PLOP3.LUT P1, PT, P1, PT, PT, 0x8, 0x80 ;  /* 0x000000000080781c */ /* 0x000fe20000f2e170 */
[----:B------:R-:W-:Y:S01]  /*15a0*/  IMAD.MOV.U32 R15, RZ, RZ, 0x1 ;  /* 0x00000001ff0f7424 */ /* 0x000fe200078e00ff */
[----:B------:R-:W3:Y:S01]  /*15b0*/  LDC R0, c[0x0][0x374] ;  /* 0x0000dd00ff007b82 */ /* 0x000ee20000000800 */
[----:B------:R-:W-:Y:S01]  /*15c0*/  IMAD.MOV.U32 R14, RZ, RZ, RZ ;  /* 0x000000ffff0e7224 */ /* 0x000fe200078e00ff */
[----:B------:R-:W-:Y:S01]  /*15d0*/  CS2R R12, SRZ ;  /* 0x00000000000c7805 */ /* 0x000fe2000001ff00 */
[----:B------:R-:W-:Y:S01]  /*15e0*/  IMAD.MOV.U32 R10, RZ, RZ, 0x1 ;  /* 0x00000001ff0a7424 */ /* 0x000fe200078e00ff */
[----:B------:R-:W-:Y:S01]  /*15f0*/  LOP3.LUT R17, R17, 0x40, RZ, 0xc0, !PT ;  /* 0x0000004011117812 */ /* 0x000fe200078ec0ff */
[----:B------:R-:W4:Y:S01]  /*1600*/  LDCU.64 UR24, c[0x0][0x348] ;  /* 0x00006900ff1877ac */ /* 0x000f220008000a00 */
[----:B-1----:R-:W-:-:S02]  /*1610*/  UIADD3 UR4, UPT, UPT, UR15, 0x1f, URZ ;  /* 0x0000001f0f047890 */ /* 0x002fc4000fffe0ff */
[----:B------:R-:W-:Y:S02]  /*1620*/  USEL UR7, UR7, 0x2, UP1 ;  /* 0x0000000207077887 */ /* 0x000fe40008800000 */
[----:B------:R-:W-:Y:S01]  /*1630*/  USHF.R.S32.HI UR22, URZ, 0x1f, UR4 ;  /* 0x0000001fff167899 */ /* 0x000fe20008011404 */
[----:B------:R-:W-:-:S03]  /*1640*/  UMOV UR13, URZ ;  /* 0x000000ff000d7c82 */ /* 0x000fc60008000000 */
[----:B------:R-:W-:Y:S02]  /*1650*/  ULEA.HI UR22, UR22, UR4, URZ, 0x5 ;  /* 0x0000000416167291 */ /* 0x000fe4000f8f28ff */
[----:B------:R-:W-:Y:S02]  /*1660*/  UIADD3 UR4, UPT, UPT, UR15, -0x1, URZ ;  /* 0xffffffff0f047890 */ /* 0x000fe4000fffe0ff */
[----:B------:R-:W-:Y:S02]  /*1670*/  USHF.R.S32.HI UR22, URZ, 0x5, UR22 ;  /* 0x00000005ff167899 */ /* 0x000fe40008011416 */
[----:B------:R-:W-:Y:S02]  /*1680*/  UISETP.GE.U32.AND UP2, UPT, UR4, -0x3f, UPT ;  /* 0xffffffc10400788c */ /* 0x000fe4000bf46070 */
[----:B------:R-:W-:Y:S02]  /*1690*/  UISETP.LT.U32.AND UP0, UPT, UR22, 0x3, UPT ;  /* 0x000000031600788c */ /* 0x000fe4000bf01070 */
[----:B------:R-:W-:-:S02]  /*16a0*/  UIADD3 UR15, UPT, UPT, UR15, 0x3e, URZ ;  /* 0x0000003e0f0f7890 */ /* 0x000fc4000fffe0ff */
[----:B------:R-:W-:-:S04]  /*16b0*/  USEL UR21, UR22, 0x3, UP0 ;  /* 0x0000000316157887 */ /* 0x000fc80008000000 */
[----:B------:R-:W-:Y:S02]  /*16c0*/  UIADD3 UR6, UPT, UPT, UR21, -0x1, URZ ;  /* 0xffffffff15067890 */ /* 0x000fe4000fffe0ff */
[----:B------:R-:W-:Y:S02]  /*16d0*/  @UP2 UIADD3 UR6, UPT, UPT, UR21, URZ, URZ ;  /* 0x000000ff15062290 */ /* 0x000fe4000fffe0ff */
[----:B------:R-:W-:Y:S02]  /*16e0*/  UIADD3 UR14, UPT, UPT, UR22, -UR21, URZ ;  /* 0x80000015160e7290 */ /* 0x000fe4000fffe0ff */
[----:B------:R-:W-:Y:S02]  /*16f0*/  UIADD3 UR5, UPT, UPT, UR6, 0x1, URZ ;  /* 0x0000000106057890 */ /* 0x000fe4000fffe0ff */
[----:B--2-4-:R-:W-:-:S12]  /*1700*/  UIADD3 UR6, UPT, UPT, -UR6, URZ, URZ ;  /* 0x000000ff06067290 */ /* 0x014fd8000fffe1ff */
.L_x_42:
[----:B------:R-:W-:Y:S01]  /*1710*/  UISETP.NE.AND UP0, UPT, UR37, URZ, UPT ;  /* 0x000000ff2500728c */ /* 0x000fe2000bf05270 */
[----:B------:R-:W1:Y:S08]  /*1720*/  S2UR UR37, SR_CgaCtaId ;  /* 0x00000000002579c3 */ /* 0x000e700000008800 */
[----:B------:R-:W-:Y:S05]  /*1730*/  BRA.U UP0, `(.L_x_23) ;  /* 0x0000000100347547 */ /* 0x000fea000b800000 */
[----:B------:R-:W2:Y:S01]  /*1740*/  S2R R2, SR_CgaCtaId ;  /* 0x0000000000027919 */ /* 0x000ea20000008800 */
[----:B------:R-:W-:-:S04]  /*1750*/  MOV R3, 0x400 ;  /* 0x0000040000037802 */ /* 0x000fc80000000f00 */
[----:B--2---:R-:W-:Y:S02]  /*1760*/  LEA R3, R2, R3, 0x18 ;  /* 0x0000000302037211 */ /* 0x004fe400078ec0ff */
[----:B------:R-:W-:-:S03]  /*1770*/  SHF.L.U32 R2, R10, 0x1f, RZ ;  /* 0x0000001f0a027819 */ /* 0x000fc600000006ff */
[----:B------:R-:W-:-:S04]  /*1780*/  IMAD R3, R12, 0x8, R3 ;  /* 0x000000080c037824 */ /* 0x000fc800078e0203 */
[----:B------:R-:W2:Y:S02]  /*1790*/  SYNCS.PHASECHK.TRANS64.TRYWAIT P0, [R3+URZ+0xd0], R2 ;  /* 0x0000d002030075a7 */ /* 0x000ea400080011ff */
[----:B--2---:R-:W-:Y:S05]  /*17a0*/  @!P0 BRA `(.L_x_24) ;  /* 0x0000007000048947 */ /* 0x004fea0003800000 */
.L_x_123:
[----:B------:R-:W-:Y:S01]  /*17b0*/  VIADD R12, R12, 0x1 ;  /* 0x000000010c0c7836 */ /* 0x000fe20000000000 */
[----:B------:R2:W-:Y:S04]  /*17c0*/  SYNCS.ARRIVE.TRANS64.A1T0 RZ, [R3+URZ+0xc0], RZ ;  /* 0x0000c0ff03ff79a7 */ /* 0x0005e800081000ff */
[----:B------:R-:W-:-:S04]  /*17d0*/  ISETP.NE.AND P0, PT, R12, 0x2, PT ;  /* 0x000000020c00780c */ /* 0x000fc80003f05270 */
[----:B------:R-:W-:Y:S02]  /*17e0*/  SEL R12, R12, RZ, P0 ;  /* 0x000000ff0c0c7207 */ /* 0x000fe40000000000 */
[----:B--2---:R-:W-:-:S04]  /*17f0*/  SEL R3, RZ, 0x1, P0 ;  /* 0x00000001ff037807 */ /* 0x004fc80000000000 */
[----:B------:R-:W-:-:S07]  /*1800*/  LOP3.LUT R10, R10, R3, RZ, 0x3c, !PT ;  /* 0x000000030a0a7212 */ /* 0x000fce00078e3cff */
.L_x_23:
[----:B------:R-:W-:Y:S01]  /*1810*/  UMOV UR4, 0x400 ;  /* 0x0000040000047882 */ /* 0x000fe20000000000 */
[----:B------:R-:W-:Y:S01]  /*1820*/  LEA.HI R3, R21, R21, RZ, 0x1 ;  /* 0x0000001515037211 */ /* 0x000fe200078f08ff */
[----:B-1----:R-:W-:Y:S01]  /*1830*/  ULEA UR4, UR37, UR4, 0x18 ;  /* 0x0000000425047291 */ /* 0x002fe2000f8ec0ff */
[----:B------:R-:W-:Y:S01]  /*1840*/  SHF.L.U32 R2, R15, 0x1f, RZ ;  /* 0x0000001f0f027819 */ /* 0x000fe200000006ff */
[----:B------:R-:W-:Y:S01]  /*1850*/  UISETP.GE.U32.AND UP0, UPT, UR15, 0x3f, UPT ;  /* 0x0000003f0f00788c */ /* 0x000fe2000bf06070 */
[----:B------:R-:W-:Y:S01]  /*1860*/  R2UR UR35, R16 ;  /* 0x00000000102372ca */ /* 0x000fe200000e0000 */
[----:B------:R-:W-:Y:S01]  /*1870*/  ULEA UR8, UR13, UR4, 0x3 ;  /* 0x000000040d087291 */ /* 0x000fe2000f8e18ff */
[----:B------:R-:W-:Y:S01]  /*1880*/  IMAD.SHL.U32 R3, R3, 0x80, RZ ;  /* 0x0000008003037824 */ /* 0x000fe200078e00ff */
[----:B------:R-:W-:Y:S01]  /*1890*/  R2UR UR11, R17 ;  /* 0x00000000110b72ca */ /* 0x000fe200000e0000 */
[----:B------:R-:W-:-:S03]  /*18a0*/  UMOV UR23, URZ ;  /* 0x000000ff00177c82 */ /* 0x000fc60008000000 */
[----:B------:R-:W-:-:S03]  /*18b0*/  LOP3.LUT R3, R3, 0xffffff00, RZ, 0xc0, !PT ;  /* 0xffffff0003037812 */ /* 0x000fc600078ec0ff */
[----:B------:R1:W2:Y:S01]  /*18c0*/  SYNCS.PHASECHK.TRANS64.TRYWAIT P0, [UR8+0x18], R2 ;  /* 0x00001802ff0075a7 */ /* 0x0002a20008001108 */
[----:B------:R-:W-:Y:S02]  /*18d0*/  R2UR UR9, R3 ;  /* 0x00000000030972ca */ /* 0x000fe400000e0000 */
[----:B------:R-:W-:-:S11]  /*18e0*/  R2UR UR8, R20 ;  /* 0x00000000140872ca */ /* 0x000fd600000e0000 */
[----:B------:R-:W-:Y:S02]  /*18f0*/  ULOP3.LUT UR35, UR9, 0x80, UR35, 0xf8, !UPT ;  /* 0x0000008009237892 */ /* 0x000fe4000f8ef823 */
[----:B------:R-:W-:Y:S01]  /*1900*/  ULEA UR11, UR8, UR11, 0x7 ;  /* 0x0000000b080b7291 */ /* 0x000fe2000f8e38ff */
[----:B------:R-:W-:Y:S11]  /*1910*/  BRA.U !UP0, `(.L_x_25) ;  /* 0x0000000108c07547 */ /* 0x000ff6000b800000 */
[----:B------:R-:W-:Y:S01]  /*1920*/  UMOV UR16, UR6 ;  /* 0x0000000600107c82 */ /* 0x000fe20008000000 */
[----:B------:R-:W-:Y:S01]  /*1930*/  UMOV UR17, UR13 ;  /* 0x0000000d00117c82 */ /* 0x000fe20008000000 */
[----:B------:R-:W-:-:S05]  /*1940*/  UMOV UR34, URZ ;  /* 0x000000ff00227c82 */ /* 0x000fca0008000000 */
.L_x_31:
[----:B------:R-:W-:Y:S01]  /*1950*/  ULEA UR33, UR17, UR4, 0x3 ;  /* 0x0000000411217291 */ /* 0x000fe2000f8e18ff */
[----:B------:R-:W-:Y:S01]  /*1960*/  @P5 MOV R3, 0x3000 ;  /* 0x0000300000035802 */ /* 0x000fe20000000f00 */
[----:B-12-4-:R-:W-:Y:S10]  /*1970*/  @P0 BRA `(.L_x_26) ;  /* 0x00000000000c0947 */ /* 0x016ff40003800000 */
[----:B------:R-:W-:-:S04]  /*1980*/  SHF.L.U32 R5, R15, 0x1f, RZ ;  /* 0x0000001f0f057819 */ /* 0x000fc800000006ff */
[----:B------:R-:W2:Y:S02]  /*1990*/  SYNCS.PHASECHK.TRANS64.TRYWAIT P0, [UR33+0x18], R5 ;  /* 0x00001805ff0075a7 */ /* 0x000ea40008001121 */
[----:B--2---:R-:W-:Y:S05]  /*19a0*/  @!P0 BRA `(.L_x_27) ;  /* 0x0000006c00988947 */ /* 0x004fea0003800000 */
.L_x_26:
[----:B------:R2:W-:Y:S01]  /*19b0*/  @P5 SYNCS.ARRIVE.TRANS64 RZ, [UR33], R3 ;  /* 0x00000003ffff59a7 */ /* 0x0005e20008000021 */
[----:B------:R-:W-:Y:S02]  /*19c0*/  ULOP3.LUT UR8, UR7, 0x2, URZ, 0xfc, !UPT ;  /* 0x0000000207087892 */ /* 0x000fe4000f8efcff */
[----:B------:R-:W-:Y:S02]  /*19d0*/  UIADD3 UR16, UPT, UPT, UR16, 0x1, URZ ;  /* 0x0000000110107890 */ /* 0x000fe4000fffe0ff */
[----:B------:R-:W-:Y:S02]  /*19e0*/  UISETP.NE.AND UP0, UPT, UR8, 0x2, UPT ;  /* 0x000000020800788c */ /* 0x000fe4000bf05270 */
[----:B------:R-:W-:-:S07]  /*19f0*/  UISETP.NE.AND UP2, UPT, UR16, 0x1, UPT ;  /* 0x000000011000788c */ /* 0x000fce000bf45270 */
[----:B------:R-:W-:Y:S05]  /*1a00*/  BRA.U UP0, `(.L_x_28) ;  /* 0x0000000100047547 */ /* 0x000fea000b800000 */
[----:B------:R-:W-:Y:S05]  /*1a10*/  BPT.TRAP 0x1 ;  /* 0x000000040000795c */ /* 0x000fea0000300000 */
.L_x_28:
[----:B------:R-:W-:Y:S04]  /*1a20*/  BSSY.RECONVERGENT B0, `(.L_x_29) ;  /* 0x0000003000007945 */ /* 0x000fe80003800200 */
[----:B------:R-:W-:Y:S05]  /*1a30*/  @!P4 BRA `(.L_x_30) ;  /* 0x000000000004c947 */ /* 0x000fea0003800000 */
[----:B------:R-:W-:Y:S05]  /*1a40*/  BPT.TRAP 0x1 ;  /* 0x000000040000795c */ /* 0x000fea0000300000 */
.L_x_30:
[----:B------:R-:W-:Y:S05]  /*1a50*/  BSYNC.RECONVERGENT B0 ;  /* 0x0000000000007941 */ /* 0x000fea0003800200 */
.L_x_29:
[----:B------:R-:W-:Y:S02]  /*1a60*/  UIADD3 UR13, UPT, UPT, UR17, 0x1, URZ ;  /* 0x00000001110d7890 */ /* 0x000fe4000fffe0ff */
[----:B------:R-:W-:Y:S02]  /*1a70*/  ULEA UR32, UR17, UR4, 0xc ;  /* 0x0000000411207291 */ /* 0x000fe4000f8e60ff */
[----:B------:R-:W-:Y:S02]  /*1a80*/  UISETP.NE.AND UP0, UPT, UR13, 0x3, UPT ;  /* 0x000000030d00788c */ /* 0x000fe4000bf05270 */
[----:B------:R-:W-:Y:S02]  /*1a90*/  UIADD3 UR28, UP1, UPT, UR24, 0x80, URZ ;  /* 0x00000080181c7890 */ /* 0x000fe4000ff3e0ff */
[----:B------:R-:W-:Y:S02]  /*1aa0*/  USEL UR9, URZ, 0x1, UP0 ;  /* 0x00000001ff097887 */ /* 0x000fe40008000000 */
[----:B------:R-:W-:-:S02]  /*1ab0*/  USEL UR13, UR13, URZ, UP0 ;  /* 0x000000ff0d0d7287 */ /* 0x000fc40008000000 */
[----:B------:R-:W-:Y:S02]  /*1ac0*/  UIADD3 UR26, UP0, UPT, UR24, 0x180, URZ ;  /* 0x00000180181a7890 */ /* 0x000fe4000ff1e0ff */
[----:B------:R-:W-:Y:S01]  /*1ad0*/  ULEA UR8, UR13, UR4, 0x3 ;  /* 0x000000040d087291 */ /* 0x000fe2000f8e18ff */
[----:B------:R-:W-:Y:S01]  /*1ae0*/  LOP3.LUT R15, R15, UR9, RZ, 0x3c, !PT ;  /* 0x000000090f0f7c12 */ /* 0x000fe2000f8e3cff */
[----:B------:R-:W-:Y:S02]  /*1af0*/  ULOP3.LUT UR33, UR33, 0xfefffff8, URZ, 0xc0, !UPT ;  /* 0xfefffff821217892 */ /* 0x000fe4000f8ec0ff */
[----:B------:R-:W-:Y:S01]  /*1b00*/  UIADD3.X UR29, UPT, UPT, URZ, UR25, URZ, UP1, !UPT ;  /* 0x00000019ff1d7290 */ /* 0x000fe20008ffe4ff */
[----:B-1----:R-:W-:Y:S01]  /*1b10*/  SHF.L.U32 R2, R15, 0x1f, RZ ;  /* 0x0000001f0f027819 */ /* 0x002fe200000006ff */
[----:B------:R-:W-:Y:S02]  /*1b20*/  UIADD3 UR32, UPT, UPT, UR32, 0x8400, URZ ;  /* 0x0000840020207890 */ /* 0x000fe4000fffe0ff */
[----:B------:R-:W-:Y:S01]  /*1b30*/  UIADD3.X UR27, UPT, UPT, URZ, UR25, URZ, UP0, !UPT ;  /* 0x00000019ff1b7290 */ /* 0x000fe200087fe4ff */
[----:B------:R4:W1:Y:S01]  /*1b40*/  SYNCS.PHASECHK.TRANS64.TRYWAIT P0, [UR8+0x18], R2 ;  /* 0x00001802ff0075a7 */ /* 0x0008620008001108 */
[----:B------:R-:W-:Y:S01]  /*1b50*/  ULEA UR8, UR17, UR4, 0xb ;  /* 0x0000000411087291 */ /* 0x000fe2000f8e58ff */
[----:B------:R-:W-:Y:S01]  /*1b60*/  UMOV UR18, 0x0 ;  /* 0x0000000000127882 */ /* 0x000fe20000000000 */
[----:B------:R-:W-:-:S02]  /*1b70*/  UMOV UR19, 0x10000000 ;  /* 0x1000000000137882 */ /* 0x000fc40000000000 */
[----:B------:R-:W-:Y:S01]  /*1b80*/  UIADD3 UR8, UPT, UPT, UR8, 0xb400, URZ ;  /* 0x0000b40008087890 */ /* 0x000fe2000fffe0ff */
[----:B------:R2:W-:Y:S01]  /*1b90*/  UTMALDG.3D.2CTA [UR32], [UR28], desc[UR18] ;  /* 0x000012201c0075b4 */ /* 0x0005e20008211000 */
[----:B------:R-:W-:Y:S01]  /*1ba0*/  UMOV UR10, UR34 ;  /* 0x00000022000a7c82 */ /* 0x000fe20008000000 */
[----:B------:R-:W-:Y:S01]  /*1bb0*/  UMOV UR12, UR36 ;  /* 0x00000024000c7c82 */ /* 0x000fe20008000000 */
[----:B------:R-:W-:Y:S01]  /*1bc0*/  UMOV UR9, UR33 ;  /* 0x0000002100097c82 */ /* 0x000fe20008000000 */
[----:B------:R-:W-:Y:S01]  /*1bd0*/  UMOV UR23, UR5 ;  /* 0x0000000500177c82 */ /* 0x000fe20008000000 */
[----:B------:R-:W-:-:S03]  /*1be0*/  UMOV UR17, UR13 ;  /* 0x0000000d00117c82 */ /* 0x000fc60008000000 */
[----:B------:R4:W-:Y:S01]  /*1bf0*/  UTMALDG.3D.2CTA [UR8], [UR26], desc[UR18] ;  /* 0x000012081a0075b4 */ /* 0x0009e20008211000 */
[----:B--2---:R-:W-:Y:S01]  /*1c00*/  UIADD3 UR34, UPT, UPT, UR34, 0x20, URZ ;  /* 0x0000002022227890 */ /* 0x004fe2000fffe0ff */
[----:B------:R-:W-:Y:S11]  /*1c10*/  BRA.U UP2, `(.L_x_31) ;  /* 0xfffffffd024c7547 */ /* 0x000ff6000b83ffff */
.L_x_25:
[----:B----4-:R-:W-:Y:S01]  /*1c20*/  ULEA UR8, UR13, UR4, 0x3 ;  /* 0x000000040d087291 */ /* 0x010fe2000f8e18ff */
[----:B-1----:R-:W-:Y:S01]  /*1c30*/  SHF.L.U32 R2, R15, 0x1f, RZ ;  /* 0x0000001f0f027819 */ /* 0x002fe200000006ff */
[----:B------:R-:W-:Y:S01]  /*1c40*/  @!P1 SYNCS.ARRIVE.TRANS64.A1T0 RZ, [UR4+0x58], RZ ;  /* 0x000058ffffff99a7 */ /* 0x000fe20008100004 */
[----:B------:R-:W-:-:S06]  /*1c50*/  UISETP.GT.AND UP0, UPT, UR22, UR21, UPT ;  /* 0x000000151600728c */ /* 0x000fcc000bf04270 */
[----:B--2---:R1:W2:Y:S03]  /*1c60*/  SYNCS.PHASECHK.TRANS64.TRYWAIT P0, [UR8+0x18], R2 ;  /* 0x00001802ff0075a7 */ /* 0x0042a60008001108 */
[----:B------:R-:W-:Y:S05]  /*1c70*/  BRA.U !UP0, `(.L_x_32) ;  /* 0x0000000108c07547 */ /* 0x000fea000b800000 */
[----:B------:R-:W-:Y:S01]  /*1c80*/  UIADD3 UR26, UPT, UPT, UR14, UR23, URZ ;  /* 0x000000170e1a7290 */ /* 0x000fe2000fffe0ff */
[----:B------:R-:W-:-:S11]  /*1c90*/  UMOV UR27, UR13 ;  /* 0x0000000d001b7c82 */ /* 0x000fd60008000000 */
.L_x_38:
[----:B------:R-:W-:Y:S01]  /*1ca0*/  ULEA UR17, UR27, UR4, 0x3 ;  /* 0x000000041b117291 */ /* 0x000fe2000f8e18ff */
[----:B--2---:R-:W-:Y:S01]  /*1cb0*/  @P5 MOV R3, 0x3000 ;  /* 0x0000300000035802 */ /* 0x004fe20000000f00 */
[----:B-12---:R-:W-:Y:S10]  /*1cc0*/  @P0 BRA `(.L_x_33) ;  /* 0x00000000000c0947 */ /* 0x006ff40003800000 */
[----:B------:R-:W-:-:S04]  /*1cd0*/  SHF.L.U32 R5, R15, 0x1f, RZ ;  /* 0x0000001f0f057819 */ /* 0x000fc800000006ff */
[----:B------:R-:W2:Y:S02]  /*1ce0*/  SYNCS.PHASECHK.TRANS64.TRYWAIT P0, [UR17+0x18], R5 ;  /* 0x00001805ff0075a7 */ /* 0x000ea40008001111 */
[----:B--2---:R-:W-:Y:S05]  /*1cf0*/  @!P0 BRA `(.L_x_34) ;  /* 0x0000006800dc8947 */ /* 0x004fea0003800000 */
.L_x_33:
[----:B------:R2:W-:Y:S01]  /*1d00*/  @P5 SYNCS.ARRIVE.TRANS64 RZ, [UR17], R3 ;  /* 0x00000003ffff59a7 */ /* 0x0005e20008000011 */
[----:B------:R-:W-:-:S04]  /*1d10*/  ULOP3.LUT UR8, UR7, 0x2, URZ, 0xfc, !UPT ;  /* 0x0000000207087892 */ /* 0x000fc8000f8efcff */
[----:B------:R-:W-:-:S09]  /*1d20*/  UISETP.NE.AND UP0, UPT, UR8, 0x2, UPT ;  /* 0x000000020800788c */ /* 0x000fd2000bf05270 */
[----:B------:R-:W-:Y:S05]  /*1d30*/  BRA.U UP0, `(.L_x_35) ;  /* 0x0000000100047547 */ /* 0x000fea000b800000 */
[----:B------:R-:W-:Y:S05]  /*1d40*/  BPT.TRAP 0x1 ;  /* 0x000000040000795c */ /* 0x000fea0000300000 */
.L_x_35:
[----:B------:R-:W-:Y:S04]  /*1d50*/  BSSY.RECONVERGENT B0, `(.L_x_36) ;  /* 0x0000003000007945 */ /* 0x000fe80003800200 */
[----:B------:R-:W-:Y:S05]  /*1d60*/  @!P4 BRA `(.L_x_37) ;  /* 0x000000000004c947 */ /* 0x000fea0003800000 */
[----:B------:R-:W-:Y:S05]  /*1d70*/  BPT.TRAP 0x1 ;  /* 0x000000040000795c */ /* 0x000fea0000300000 */
.L_x_37:
[----:B------:R-:W-:Y:S05]  /*1d80*/  BSYNC.RECONVERGENT B0 ;  /* 0x0000000000007941 */ /* 0x000fea0003800200 */
.L_x_36:
        /* <DEDUP_REMOVED lines=9> */
[----:B------:R-:W-:Y:S02]  /*1e20*/  USHF.L.U32 UR18, UR23, 0x5, URZ ;  /* 0x0000000517127899 */ /* 0x000fe400080006ff */
[----:B------:R-:W-:Y:S01]  /*1e30*/  ULOP3.LUT UR17, UR17, 0xfefffff8, URZ, 0xc0, !UPT ;  /* 0xfefffff811117892 */ /* 0x000fe2000f8ec0ff */
[----:B-1----:R-:W-:Y:S01]  /*1e40*/  SHF.L.U32 R2, R15, 0x1f, RZ ;  /* 0x0000001f0f027819 */ /* 0x002fe200000006ff */
[----:B------:R-:W-:Y:S02]  /*1e50*/  UIADD3 UR16, UPT, UPT, UR16, 0x8400, URZ ;  /* 0x0000840010107890 */ /* 0x000fe4000fffe0ff */
[----:B------:R-:W-:Y:S01]  /*1e60*/  UIADD3.X UR33, UPT, UPT, URZ, UR25, URZ, UP1, !UPT ;  /* 0x00000019ff217290 */ /* 0x000fe20008ffe4ff */
[----:B------:R4:W1:Y:S01]  /*1e70*/  SYNCS.PHASECHK.TRANS64.TRYWAIT P0, [UR8+0x18], R2 ;  /* 0x00001802ff0075a7 */ /* 0x0008620008001108 */
[----:B------:R-:W-:-:S02]  /*1e80*/  ULEA UR8, UR27, UR4, 0xb ;  /* 0x000000041b087291 */ /* 0x000fc4000f8e58ff */
[----:B------:R-:W-:Y:S02]  /*1e90*/  UIADD3.X UR31, UPT, UPT, URZ, UR25, URZ, UP0, !UPT ;  /* 0x00000019ff1f7290 */ /* 0x000fe400087fe4ff */
[----:B------:R-:W-:Y:S01]  /*1ea0*/  UIADD3 UR8, UPT, UPT, UR8, 0xb400, URZ ;  /* 0x0000b40008087890 */ /* 0x000fe2000fffe0ff */
[----:B------:R-:W-:Y:S01]  /*1eb0*/  UMOV UR28, 0x0 ;  /* 0x00000000001c7882 */ /* 0x000fe20000000000 */
[----:B------:R-:W-:Y:S01]  /*1ec0*/  UMOV UR29, 0x10000000 ;  /* 0x10000000001d7882 */ /* 0x000fe20000000000 */
[----:B------:R-:W-:Y:S01]  /*1ed0*/  UMOV UR19, UR35 ;  /* 0x0000002300137c82 */ /* 0x000fe20008000000 */
[----:B------:R-:W-:Y:S01]  /*1ee0*/  UMOV UR20, UR36 ;  /* 0x0000002400147c82 */ /* 0x000fe20008000000 */
[----:B------:R-:W-:Y:S01]  /*1ef0*/  UMOV UR12, UR36 ;  /* 0x00000024000c7c82 */ /* 0x000fe20008000000 */
[----:B------:R-:W-:Y:S01]  /*1f00*/  UMOV UR9, UR17 ;  /* 0x0000001100097c82 */ /* 0x000fe20008000000 */
[----:B------:R-:W-:Y:S01]  /*1f10*/  UMOV UR10, UR18 ;  /* 0x00000012000a7c82 */ /* 0x000fe20008000000 */
[----:B------:R4:W-:Y:S01]  /*1f20*/  UTMALDG.3D.2CTA [UR16], [UR32], desc[UR28] ;  /* 0x00001c10200075b4 */ /* 0x0009e20008211000 */
[----:B------:R-:W-:Y:S01]  /*1f30*/  UIADD3 UR23, UPT, UPT, UR23, 0x1, URZ ;  /* 0x0000000117177890 */ /* 0x000fe2000fffe0ff */
[----:B------:R-:W-:-:S03]  /*1f40*/  UMOV UR27, UR13 ;  /* 0x0000000d001b7c82 */ /* 0x000fc60008000000 */
[----:B------:R-:W-:Y:S01]  /*1f50*/  UISETP.NE.AND UP0, UPT, UR23, UR26, UPT ;  /* 0x0000001a1700728c */ /* 0x000fe2000bf05270 */
[----:B------:R4:W-:Y:S08]  /*1f60*/  UTMALDG.3D.2CTA [UR8], [UR30], desc[UR28] ;  /* 0x00001c081e0075b4 */ /* 0x0009f00008211000 */
[----:B----4-:R-:W-:Y:S05]  /*1f70*/  BRA.U UP0, `(.L_x_38) ;  /* 0xfffffffd00487547 */ /* 0x010fea000b83ffff */
.L_x_32:
[C---:B-1----:R-:W-:Y:S01]  /*1f80*/  LEA R2, R14.reuse, UR4, 0x3 ;  /* 0x000000040e027c11 */ /* 0x042fe2000f8e18ff */
[----:B------:R-:W-:Y:S01]  /*1f90*/  NOP ;  /* 0x0000000000007918 */ /* 0x000fe20000000000 */
[----:B--2---:R-:W-:Y:S02]  /*1fa0*/  SHF.L.U32 R3, R13, 0x1f, RZ ;  /* 0x0000001f0d037819 */ /* 0x004fe400000006ff */
[----:B------:R-:W-:Y:S02]  /*1fb0*/  LEA R4, R14, UR4, 0x4 ;  /* 0x000000040e047c11 */ /* 0x000fe4000f8e20ff */
[----:B------:R-:W1:Y:S02]  /*1fc0*/  SYNCS.PHASECHK.TRANS64.TRYWAIT P0, [R2+URZ+0x60], R3 ;  /* 0x00006003020075a7 */ /* 0x000e6400080011ff */
[----:B-1----:R-:W-:Y:S05]  /*1fd0*/  @!P0 BRA `(.L_x_39) ;  /* 0x00000068003c8947 */ /* 0x002fea0003800000 */
.L_x_126:
[----:B------:R-:W2:Y:S01]  /*1fe0*/  LDS.128 R4, [R4+0xf0] ;  /* 0x0000f00004047984 */ /* 0x000ea20000000c00 */
[----:B------:R-:W-:Y:S01]  /*1ff0*/  ISETP.GE.AND P0, PT, R72, 0x1, PT ;  /* 0x000000014800780c */ /* 0x000fe20003f06270 */
[----:B-1----:R-:W-:Y:S01]  /*2000*/  VIADD R2, R2, 0x70 ;  /* 0x0000007002027836 */ /* 0x002fe20000000000 */
[----:B------:R-:W-:Y:S01]  /*2010*/  @!PT LDS RZ, [RZ] ;  /* 0x00000000fffff984 */ /* 0x000fe20000000800 */
[----:B------:R-:W-:Y:S01]  /*2020*/  @!PT LDS RZ, [RZ] ;  /* 0x00000000fffff984 */ /* 0x000fe20000000800 */
[----:B------:R-:W-:Y:S01]  /*2030*/  @!PT LDS RZ, [RZ] ;  /* 0x00000000fffff984 */ /* 0x000fe20000000800 */
[----:B------:R-:W-:Y:S01]  /*2040*/  @!PT LDS RZ, [RZ] ;  /* 0x00000000fffff984 */ /* 0x000fe20000000800 */
[----:B------:R1:W-:Y:S06]  /*2050*/  MEMBAR.ALL.CTA ;  /* 0x0000000000007992 */ /* 0x0003ec0000008000 */
[----:B-1----:R-:W1:Y:S01]  /*2060*/  FENCE.VIEW.ASYNC.S ;  /* 0x00000000000073c6 */ /* 0x002e620000000000 */
[----:B------:R-:W-:-:S04]  /*2070*/  PRMT R2, RZ, 0x654, R2 ;  /* 0x00000654ff027816 */ /* 0x000fc80000000002 */
[----:B-1----:R1:W-:Y:S01]  /*2080*/  SYNCS.ARRIVE.TRANS64.RED.A1T0 RZ, [R2+URZ], RZ ;  /* 0x000000ff02ff79a7 */ /* 0x0023e200081004ff */
[----:B--2---:R-:W-:-:S13]  /*2090*/  LOP3.LUT P2, RZ, R6, 0x1, RZ, 0xc0, !PT ;  /* 0x0000000106ff7812 */ /* 0x004fda000784c0ff */
[----:B------:R-:W-:Y:S01]  /*20a0*/  @P2 SHF.R.U32.HI R3, RZ, 0x10, R5 ;  /* 0x00000010ff032819 */ /* 0x000fe20000011605 */
[----:B------:R-:W-:Y:S01]  /*20b0*/  VOTEU.ANY UP0, P2 ;  /* 0x0000000000ff7886 */ /* 0x000fe20001000100 */
[----:B------:R-:W-:Y:S02]  /*20c0*/  @P2 MOV R11, R4 ;  /* 0x00000004000b2202 */ /* 0x000fe40000000f00 */
[----:B------:R-:W-:Y:S02]  /*20d0*/  @P2 R2UR.BROADCAST UR8, R3 ;  /* 0x00000000030822ca */ /* 0x000fe400008e0000 */
[----:B------:R-:W-:-:S11]  /*20e0*/  @P2 LOP3.LUT R8, R5, 0xffff, RZ, 0xc0, !PT ;  /* 0x0000ffff05082812 */ /* 0x000fd600078ec0ff */
[----:B------:R-:W-:Y:S01]  /*20f0*/  @UP0 UMOV UR36, UR8 ;  /* 0x0000000800240c82 */ /* 0x000fe20008000000 */
[----:B-1----:R-:W-:Y:S05]  /*2100*/  @!P0 BRA `(.L_x_40) ;  /* 0x0000000000b88947 */ /* 0x002fea0003800000 */
[----:B------:R-:W3:Y:S01]  /*2110*/  LDC.64 R4, c[0x0][0xb18] ;  /* 0x0002c600ff047b82 */ /* 0x000ee20000000a00 */
[----:B------:R-:W-:-:S07]  /*2120*/  ISETP.NE.AND P3, PT, R72, 0x1, PT ;  /* 0x000000014800780c */ /* 0x000fce0003f65270 */
[----:B------:R-:W1:Y:S08]  /*2130*/  LDC.64 R6, c[0x0][0xb10] ;  /* 0x0002c400ff067b82 */ /* 0x000e700000000a00 */
[----:B------:R-:W2:Y:S08]  /*2140*/  LDC R18, c[0x0][0xb20] ;  /* 0x0002c800ff127b82 */ /* 0x000eb00000000800 */
[----:B------:R-:W4:Y:S01]  /*2150*/  LDC R20, c[0x0][0xb0c] ;  /* 0x0002c300ff147b82 */ /* 0x000f220000000800 */
[----:B---3--:R-:W-:Y:S01]  /*2160*/  IMAD.HI.U32 R19, R0, R5, RZ ;  /* 0x0000000500137227 */ /* 0x008fe200078e00ff */
[----:B------:R-:W-:-:S03]  /*2170*/  ISETP.NE.AND P0, PT, R4, 0x1, PT ;  /* 0x000000010400780c */ /* 0x000fc60003f05270 */
[----:B------:R-:W-:-:S03]  /*2180*/  IMAD.HI.U32 R5, R8, R5, RZ ;  /* 0x0000000508057227 */ /* 0x000fc600078e00ff */
[----:B------:R-:W3:Y:S01]  /*2190*/  LDC.64 R2, c[0x0][0xb28] ;  /* 0x0002ca00ff027b82 */ /* 0x000ee20000000a00 */
[----:B-1----:R-:W-:-:S04]  /*21a0*/  IMAD.HI.U32 R22, R9, R6, RZ ;  /* 0x0000000609167227 */ /* 0x002fc800078e00ff */
[----:B------:R-:W-:Y:S01]  /*21b0*/  IMAD.HI.U32 R24, R11, R6, RZ ;  /* 0x000000060b187227 */ /* 0x000fe200078e00ff */
[----:B------:R-:W-:Y:S02]  /*21c0*/  SHF.R.U32.HI R22, RZ, R7, R22 ;  /* 0x00000007ff167219 */ /* 0x000fe40000011616 */
[-C--:B--2---:R-:W-:Y:S02]  /*21d0*/  SHF.R.U32.HI R19, RZ, R18.reuse, R19 ;  /* 0x00000012ff137219 */ /* 0x084fe40000011613 */
[----:B------:R-:W-:Y:S02]  /*21e0*/  SHF.R.U32.HI R5, RZ, R18, R5 ;  /* 0x00000012ff057219 */ /* 0x000fe40000011605 */
[----:B------:R-:W-:Y:S02]  /*21f0*/  SEL R19, R0, R19, !P0 ;  /* 0x0000001300137207 */ /* 0x000fe40004000000 */
[----:B------:R-:W-:Y:S02]  /*2200*/  SHF.R.U32.HI R24, RZ, R7, R24 ;  /* 0x00000007ff187219 */ /* 0x000fe40000011618 */
[----:B----4-:R-:W-:-:S02]  /*2210*/  ISETP.NE.AND P1, PT, R20, 0x1, PT ;  /* 0x000000011400780c */ /* 0x010fc40003f25270 */
[----:B------:R-:W-:Y:S02]  /*2220*/  SEL R5, R8, R5, !P0 ;  /* 0x0000000508057207 */ /* 0x000fe40004000000 */
[----:B------:R-:W-:Y:S02]  /*2230*/  SEL R21, R9, R22, !P1 ;  /* 0x0000001609157207 */ /* 0x000fe40004800000 */
[----:B------:R-:W-:Y:S01]  /*2240*/  SEL R7, R11, R24, !P1 ;  /* 0x000000180b077207 */ /* 0x000fe20004800000 */
[----:B---3--:R-:W-:-:S04]  /*2250*/  IMAD.HI.U32 R22, R19, R2, RZ ;  /* 0x0000000213167227 */ /* 0x008fc800078e00ff */
[----:B------:R-:W-:Y:S01]  /*2260*/  IMAD.HI.U32 R6, R21, R2, RZ ;  /* 0x0000000215067227 */ /* 0x000fe200078e00ff */
[----:B------:R-:W-:-:S04]  /*2270*/  @P3 SHF.R.U32.HI R19, RZ, R3, R22 ;  /* 0x00000003ff133219 */ /* 0x000fc80000011616 */
[----:B------:R-:W-:Y:S01]  /*2280*/  @P3 SHF.R.U32.HI R21, RZ, R3, R6 ;  /* 0x00000003ff153219 */ /* 0x000fe20000011606 */
[----:B------:R-:W-:-:S04]  /*2290*/  IMAD R19, R72, R19, RZ ;  /* 0x0000001348137224 */ /* 0x000fc800078e02ff */
[----:B------:R-:W-:Y:S01]  /*22a0*/  IMAD R6, R72, R21, RZ ;  /* 0x0000001548067224 */ /* 0x000fe200078e02ff */
[C---:B------:R-:W-:Y:S02]  /*22b0*/  ISETP.GE.AND P0, PT, R5.reuse, R19, PT ;  /* 0x000000130500720c */ /* 0x040fe40003f06270 */
[----:B------:R-:W-:Y:S02]  /*22c0*/  IADD3 R19, PT, PT, -R5, RZ, RZ ;  /* 0x000000ff05137210 */ /* 0x000fe40007ffe1ff */
[----:B------:R-:W-:Y:S01]  /*22d0*/  ISETP.GE.OR P0, PT, R7, R6, P0 ;  /* 0x000000060700720c */ /* 0x000fe20000706670 */
[----:B------:R-:W-:-:S04]  /*22e0*/  IMAD.HI.U32 R6, R5, R2, RZ ;  /* 0x0000000205067227 */ /* 0x000fc800078e00ff */
[----:B------:R-:W-:Y:S01]  /*22f0*/  IMAD R8, R4, R19, R8 ;  /* 0x0000001304087224 */ /* 0x000fe200078e0208 */
[----:B------:R-:W-:-:S04]  /*2300*/  SHF.R.U32.HI R6, RZ, R3, R6 ;  /* 0x00000003ff067219 */ /* 0x000fc80000011606 */
[----:B------:R-:W-:-:S03]  /*2310*/  SEL R6, R5, R6, !P3 ;  /* 0x0000000605067207 */ /* 0x000fc60005800000 */
[----:B------:R-:W-:-:S04]  /*2320*/  @!P0 IMAD.HI.U32 R18, R7, R2, RZ ;  /* 0x0000000207128227 */ /* 0x000fc800078e00ff */
[----:B------:R-:W-:Y:S01]  /*2330*/  IMAD.MOV R2, RZ, RZ, -R6 ;  /* 0x000000ffff027224 */ /* 0x000fe200078e0a06 */
[----:B------:R-:W-:-:S03]  /*2340*/  @!P0 SHF.R.U32.HI R18, RZ, R3, R18 ;  /* 0x00000003ff128219 */ /* 0x000fc60000011612 */
[----:B------:R-:W-:Y:S01]  /*2350*/  IMAD R2, R72, R2, R5 ;  /* 0x0000000248027224 */ /* 0x000fe200078e0205 */
        /* <DEDUP_REMOVED lines=9> */
.L_x_40:
[----:B------:R-:W1:Y:S02]  /*23f0*/  LDCU UR8, c[0x0][0xb30] ;  /* 0x00016600ff0877ac */ /* 0x000e640008000800 */
[----:B-1----:R-:W-:-:S09]  /*2400*/  UISETP.NE.AND UP0, UPT, UR8, 0x1, UPT ;  /* 0x000000010800788c */ /* 0x002fd2000bf05270 */
[----:B------:R-:W-:Y:S05]  /*2410*/  BRA.U UP0, `(.L_x_41) ;  /* 0x0000000100407547 */ /* 0x000fea000b800000 */
[----:B------:R-:W1:Y:S08]  /*2420*/  LDC.64 R4, c[0x0][0xb10] ;  /* 0x0002c400ff047b82 */ /* 0x000e700000000a00 */
[----:B------:R-:W2:Y:S08]  /*2430*/  LDC.64 R2, c[0x0][0xb18] ;  /* 0x0002c600ff027b82 */ /* 0x000eb00000000a00 */
[----:B------:R-:W4:Y:S08]  /*2440*/  LDC R6, c[0x0][0xb20] ;  /* 0x0002c800ff067b82 */ /* 0x000f300000000800 */
[----:B------:R-:W3:Y:S01]  /*2450*/  LDC R18, c[0x0][0xb0c] ;  /* 0x0002c300ff127b82 */ /* 0x000ee20000000800 */
[----:B-1----:R-:W-:-:S05]  /*2460*/  IMAD.HI.U32 R4, R11, R4, RZ ;  /* 0x000000040b047227 */ /* 0x002fca00078e00ff */
[----:B------:R-:W-:Y:S01]  /*2470*/  SHF.R.U32.HI R4, RZ, R5, R4 ;  /* 0x00000005ff047219 */ /* 0x000fe20000011604 */
[----:B--2---:R-:W-:Y:S01]  /*2480*/  IMAD.HI.U32 R3, R8, R3, RZ ;  /* 0x0000000308037227 */ /* 0x004fe200078e00ff */
[----:B------:R-:W-:-:S04]  /*2490*/  ISETP.NE.AND P0, PT, R2, 0x1, PT ;  /* 0x000000010200780c */ /* 0x000fc80003f05270 */
[----:B----4-:R-:W-:-:S04]  /*24a0*/  SHF.R.U32.HI R3, RZ, R6, R3 ;  /* 0x00000006ff037219 */ /* 0x010fc80000011603 */
[----:B------:R-:W-:Y:S02]  /*24b0*/  SEL R3, R8, R3, !P0 ;  /* 0x0000000308037207 */ /* 0x000fe40004000000 */
[----:B---3--:R-:W-:-:S04]  /*24c0*/  ISETP.NE.AND P1, PT, R18, 0x1, PT ;  /* 0x000000011200780c */ /* 0x008fc80003f25270 */
[----:B------:R-:W-:-:S05]  /*24d0*/  SEL R4, R11, R4, !P1 ;  /* 0x000000040b047207 */ /* 0x000fca0004800000 */
[----:B------:R-:W-:Y:S02]  /*24e0*/  IMAD.IADD R5, R3, 0x1, -R4 ;  /* 0x0000000103057824 */ /* 0x000fe400078e0a04 */
[----:B------:R-:W-:Y:S02]  /*24f0*/  IMAD.IADD R3, R4, 0x1, -R3 ;  /* 0x0000000104037824 */ /* 0x000fe400078e0a03 */
[----:B------:R-:W-:Y:S02]  /*2500*/  IMAD R11, R5, R18, R11 ;  /* 0x00000012050b7224 */ /* 0x000fe400078e020b */
[----:B------:R-:W-:-:S07]  /*2510*/  IMAD R8, R3, R2, R8 ;  /* 0x0000000203087224 */ /* 0x000fce00078e0208 */
.L_x_41:
[----:B------:R-:W-:Y:S01]  /*2520*/  VIADD R14, R14, 0x1 ;  /* 0x000000010e0e7836 */ /* 0x000fe20000000000 */
[----:B------:R-:W-:Y:S01]  /*2530*/  PLOP3.LUT P1, PT, PT, PT, PT, 0x80, 0x8 ;  /* 0x000000000008781c */ /* 0x000fe20003f2f070 */
[----:B------:R-:W-:Y:S02]  /*2540*/  IMAD.IADD R21, R11, 0x1, R170 ;  /* 0x000000010b157824 */ /* 0x000fe400078e02aa */
[----:B------:R-:W-:Y:S01]  /*2550*/  IMAD.IADD R20, R8, 0x1, R147 ;  /* 0x0000000108147824 */ /* 0x000fe200078e0293 */
[----:B------:R-:W-:-:S04]  /*2560*/  ISETP.NE.AND P0, PT, R14, 0x2, PT ;  /* 0x000000020e00780c */ /* 0x000fc80003f05270 */
[----:B------:R-:W-:Y:S02]  /*2570*/  SEL R2, RZ, 0x1, P0 ;  /* 0x00000001ff027807 */ /* 0x000fe40000000000 */
[----:B------:R-:W-:Y:S02]  /*2580*/  SEL R14, R14, RZ, P0 ;  /* 0x000000ff0e0e7207 */ /* 0x000fe40000000000 */
[----:B------:R-:W-:Y:S01]  /*2590*/  LOP3.LUT R13, R13, R2, RZ, 0x3c, !PT ;  /* 0x000000020d0d7212 */ /* 0x000fe200078e3cff */
[----:B------:R-:W-:Y:S06]  /*25a0*/  @P2 BRA `(.L_x_42) ;  /* 0xfffffff000582947 */ /* 0x000fec000383ffff */
[----:B------:R-:W-:Y:S01]  /*25b0*/  UIADD3 UR4, UPT, UPT, UR4, 0x18, URZ ;  /* 0x0000001804047890 */ /* 0x000fe2000fffe0ff */
[----:B------:R-:W-:-:S03]  /*25c0*/  SHF.L.U32 R3, R15, 0x1f, RZ ;  /* 0x0000001f0f037819 */ /* 0x000fc600000006ff */
[----:B------:R-:W-:-:S09]  /*25d0*/  ULEA UR5, UR13, UR4, 0x3 ;  /* 0x000000040d057291 */ /* 0x000fd2000f8e18ff */
[----:B------:R-:W1:Y:S02]  /*25e0*/  SYNCS.PHASECHK.TRANS64.TRYWAIT P0, [UR5], R3 ;  /* 0x00000003ff0075a7 */ /* 0x000e640008001105 */
[----:B-1----:R-:W-:Y:S05]  /*25f0*/  @!P0 BRA `(.L_x_43) ;  /* 0x0000006000c88947 */ /* 0x002fea0003800000 */
.L_x_128:
[----:B------:R-:W-:-:S04]  /*2600*/  UIADD3 UR6, UPT, UPT, UR13, 0x1, URZ ;  /* 0x000000010d067890 */ /* 0x000fc8000fffe0ff */
[----:B------:R-:W-:-:S04]  /*2610*/  UISETP.NE.AND UP0, UPT, UR6, 0x3, UPT ;  /* 0x000000030600788c */ /* 0x000fc8000bf05270 */
[----:B------:R-:W-:Y:S02]  /*2620*/  USEL UR7, URZ, 0x1, UP0 ;  /* 0x00000001ff077887 */ /* 0x000fe40008000000 */
[----:B------:R-:W-:-:S04]  /*2630*/  USEL UR6, UR6, URZ, UP0 ;  /* 0x000000ff06067287 */ /* 0x000fc80008000000 */
[----:B------:R-:W-:Y:S01]  /*2640*/  ULEA UR5, UR6, UR4, 0x3 ;  /* 0x0000000406057291 */ /* 0x000fe2000f8e18ff */
[----:B------:R-:W-:-:S04]  /*2650*/  LOP3.LUT R15, R15, UR7, RZ, 0x3c, !PT ;  /* 0x000000070f0f7c12 */ /* 0x000fc8000f8e3cff */
[----:B-1----:R-:W-:-:S04]  /*2660*/  SHF.L.U32 R3, R15, 0x1f, RZ ;  /* 0x0000001f0f037819 */ /* 0x002fc800000006ff */
[----:B------:R-:W1:Y:S02]  /*2670*/  SYNCS.PHASECHK.TRANS64.TRYWAIT P0, [UR5], R3 ;  /* 0x00000003ff0075a7 */ /* 0x000e640008001105 */
[----:B-1----:R-:W-:Y:S05]  /*2680*/  @!P0 BRA `(.L_x_44) ;  /* 0x0000006000bc8947 */ /* 0x002fea0003800000 */
.L_x_130:
[----:B------:R-:W-:-:S04]  /*2690*/  UIADD3 UR6, UPT, UPT, UR6, 0x1, URZ ;  /* 0x0000000106067890 */ /* 0x000fc8000fffe0ff */
[----:B------:R-:W-:-:S04]  /*26a0*/  UISETP.NE.AND UP0, UPT, UR6, 0x3, UPT ;  /* 0x000000030600788c */ /* 0x000fc8000bf05270 */
[----:B------:R-:W-:Y:S02]  /*26b0*/  USEL UR5, URZ, 0x1, UP0 ;  /* 0x00000001ff057887 */ /* 0x000fe40008000000 */
[----:B------:R-:W-:-:S04]  /*26c0*/  USEL UR6, UR6, URZ, UP0 ;  /* 0x000000ff06067287 */ /* 0x000fc80008000000 */
[----:B------:R-:W-:Y:S01]  /*26d0*/  ULEA UR6, UR6, UR4, 0x3 ;  /* 0x0000000406067291 */ /* 0x000fe2000f8e18ff */
[----:B-1----:R-:W-:-:S04]  /*26e0*/  LOP3.LUT R3, R15, UR5, RZ, 0x3c, !PT ;  /* 0x000000050f037c12 */ /* 0x002fc8000f8e3cff */
[----:B------:R-:W-:Y:S01]  /*26f0*/  SHF.L.U32 R3, R3, 0x1f, RZ ;  /* 0x0000001f03037819 */ /* 0x000fe200000006ff */
[----:B---3--:R-:W-:-:S07]  /*2700*/  IMAD.U32 R0, RZ, RZ, UR6 ;  /* 0x00000006ff007e24 */ /* 0x008fce000f8e00ff */
.L_x_45:
[----:B-1----:R1:W2:Y:S02]  /*2710*/  SYNCS.PHASECHK.TRANS64.TRYWAIT P0, [R0+URZ], R3 ;  /* 0x00000003000075a7 */ /* 0x0022a400080011ff */
[----:B--2---:R-:W-:Y:S05]  /*2720*/  @!P0 NANOSLEEP.SYNCS 0x989680 ;  /* 0x009896800000895d */ /* 0x004fea0003900000 */
[----:B------:R-:W2:Y:S02]  /*2730*/  @!P0 SYNCS.PHASECHK.TRANS64 P0, [R0+URZ], R3 ;  /* 0x00000003000085a7 */ /* 0x000ea400080010ff */
[----:B--2---:R-:W-:Y:S05]  /*2740*/  @P0 EXIT ;  /* 0x000000000000094d */ /* 0x004fea0003800000 */
[----:B------:R-:W-:Y:S05]  /*2750*/  BRA `(.L_x_45) ;  /* 0xfffffffc00ec7947 */ /* 0x000fea000383ffff */
.L_x_22:
[----:B------:R-:W-:-:S04]  /*2760*/  UISETP.NE.AND UP1, UPT, UR37, URZ, UPT ;  /* 0x000000ff2500728c */ /* 0x000fc8000bf25270 */
[----:B------:R-:W-:-:S09]  /*2770*/  UISETP.NE.OR UP1, UPT, UR10, 0x1, UP1 ;  /* 0x000000010a00788c */ /* 0x000fd20008f25670 */
[----:B------:R-:W-:Y:S05]  /*2780*/  BRA.U UP1, `(.L_x_46) ;  /* 0x00000005014c7547 */ /* 0x000fea000b800000 */
[----:B------:R-:W-:Y:S01]  /*2790*/  HFMA2 R11, -RZ, RZ, 0, 0 ;  /* 0x00000000ff0b7431 */ /* 0x000fe200000001ff */
[----:B------:R-:W-:Y:S01]  /*27a0*/  ISETP.GE.U32.AND P2, PT, R10, 0x2, PT ;  /* 0x000000020a00780c */ /* 0x000fe20003f46070 */
[----:B------:R-:W-:Y:S01]  /*27b0*/  IMAD.MOV.U32 R12, RZ, RZ, 0x1 ;  /* 0x00000001ff0c7424 */ /* 0x000fe200078e00ff */
[----:B------:R-:W-:Y:S01]  /*27c0*/  CS2R R8, SRZ ;  /* 0x0000000000087805 */ /* 0x000fe2000001ff00 */
[----:B------:R-:W-:Y:S01]  /*27d0*/  IMAD.MOV.U32 R3, RZ, RZ, RZ ;  /* 0x000000ffff037224 */ /* 0x000fe200078e00ff */
[----:B------:R-:W-:Y:S01]  /*27e0*/  UMOV UR4, 0x400 ;  /* 0x0000040000047882 */ /* 0x000fe20000000000 */
[----:B------:R-:W-:Y:S01]  /*27f0*/  UMOV UR6, URZ ;  /* 0x000000ff00067c82 */ /* 0x000fe20008000000 */
[----:B------:R-:W-:-:S12]  /*2800*/  ULEA UR37, UR37, UR4, 0x18 ;  /* 0x0000000425257291 */ /* 0x000fd8000f8ec0ff */
.L_x_50:
[----:B------:R-:W-:Y:S02]  /*2810*/  LEA R0, R3, UR37, 0x3 ;  /* 0x0000002503007c11 */ /* 0x000fe4000f8e18ff */
[----:B------:R-:W-:-:S03]  /*2820*/  SHF.L.U32 R5, R8, 0x1f, RZ ;  /* 0x0000001f08057819 */ /* 0x000fc600000006ff */
[----:B------:R-:W-:Y:S01]  /*2830*/  VIADD R4, R0, 0xd0 ;  /* 0x000000d000047836 */ /* 0x000fe20000000000 */
[----:B------:R-:W1:Y:S02]  /*2840*/  SYNCS.PHASECHK.TRANS64.TRYWAIT P0, [R0+URZ+0xc0], R5 ;  /* 0x0000c005000075a7 */ /* 0x000e6400080011ff */
[----:B-1----:R-:W-:Y:S05]  /*2850*/  @!P0 BRA `(.L_x_47) ;  /* 0x0000006000608947 */ /* 0x002fea0003800000 */
.L_x_131:
[----:B------:R-:W-:Y:S01]  /*2860*/  ULEA UR5, UR6, UR37, 0x3 ;  /* 0x0000002506057291 */ /* 0x000fe2000f8e18ff */
[----:B------:R-:W-:Y:S01]  /*2870*/  PRMT R4, RZ, 0x654, R4 ;  /* 0x00000654ff047816 */ /* 0x000fe20000000004 */
[----:B-1----:R-:W-:Y:S01]  /*2880*/  @!P2 IMAD.MOV.U32 R5, RZ, RZ, 0x10 ;  /* 0x00000010ff05a424 */ /* 0x002fe200078e00ff */
[----:B------:R-:W-:Y:S01]  /*2890*/  SHF.L.U32 R7, R12, 0x1f, RZ ;  /* 0x0000001f0c077819 */ /* 0x000fe200000006ff */
[----:B------:R-:W-:Y:S01]  /*28a0*/  UIADD3 UR4, UPT, UPT, UR5, 0x60, URZ ;  /* 0x0000006005047890 */ /* 0x000fe2000fffe0ff */
[----:B------:R1:W-:Y:S05]  /*28b0*/  SYNCS.ARRIVE.TRANS64.RED.A1T0 RZ, [R4+URZ], RZ ;  /* 0x000000ff04ff79a7 */ /* 0x0003ea00081004ff */
[----:B------:R-:W-:Y:S01]  /*28c0*/  IMAD.U32 R13, RZ, RZ, UR4 ;  /* 0x00000004ff0d7e24 */ /* 0x000fe2000f8e00ff */
[----:B------:R-:W2:Y:S04]  /*28d0*/  SYNCS.PHASECHK.TRANS64.TRYWAIT P0, [UR5+0x70], R7 ;  /* 0x00007007ff0075a7 */ /* 0x000ea80008001105 */
[----:B------:R-:W-:Y:S01]  /*28e0*/  PRMT R13, R10, 0x654, R13 ;  /* 0x000006540a0d7816 */ /* 0x000fe2000000000d */
[----:B-12---:R-:W-:Y:S06]  /*28f0*/  @!P0 BRA `(.L_x_48) ;  /* 0x00000060004c8947 */ /* 0x006fec0003800000 */
.L_x_133:
[----:B------:R-:W-:Y:S01]  /*2900*/  ULEA UR4, UR6, UR37, 0x4 ;  /* 0x0000002506047291 */ /* 0x000fe2000f8e20ff */
[----:B------:R-:W-:Y:S01]  /*2910*/  SEL R2, R13, R2, !P2 ;  /* 0x000000020d027207 */ /* 0x000fe20005000000 */
[----:B------:R-:W-:Y:S01]  /*2920*/  UIADD3 UR5, UPT, UPT, UR5, 0x60, URZ ;  /* 0x0000006005057890 */ /* 0x000fe2000fffe0ff */
[----:B-1----:R-:W-:Y:S01]  /*2930*/  LEA R0, R11, UR37, 0x3 ;  /* 0x000000250b007c11 */ /* 0x002fe2000f8e18ff */
[----:B------:R-:W-:Y:S01]  /*2940*/  UIADD3 UR4, UPT, UPT, UR4, 0xf0, URZ ;  /* 0x000000f004047890 */ /* 0x000fe2000fffe0ff */
[----:B------:R1:W-:Y:S01]  /*2950*/  @!P2 SYNCS.ARRIVE.TRANS64.RED RZ, [R2+URZ], R5 ;  /* 0x0000000502ffa9a7 */ /* 0x0003e200080004ff */
[----:B------:R-:W-:Y:S01]  /*2960*/  UIADD3 UR6, UPT, UPT, UR6, 0x1, URZ ;  /* 0x0000000106067890 */ /* 0x000fe2000fffe0ff */
[----:B------:R-:W-:-:S03]  /*2970*/  VIADD R3, R3, 0x1 ;  /* 0x0000000103037836 */ /* 0x000fc60000000000 */
[----:B------:R-:W-:Y:S02]  /*2980*/  UISETP.NE.AND UP0, UPT, UR6, 0x2, UPT ;  /* 0x000000020600788c */ /* 0x000fe4000bf05270 */
[----:B------:R-:W-:Y:S01]  /*2990*/  ISETP.NE.AND P0, PT, R3, 0x2, PT ;  /* 0x000000020300780c */ /* 0x000fe20003f05270 */
[----:B------:R-:W-:Y:S06]  /*29a0*/  UGETNEXTWORKID.BROADCAST [UR4], [UR5] ;  /* 0x00000000040073ca */ /* 0x000fec0008000100 */
[----:B------:R-:W-:Y:S02]  /*29b0*/  USEL UR4, URZ, 0x1, UP0 ;  /* 0x00000001ff047887 */ /* 0x000fe40008000000 */
[----:B------:R-:W-:-:S04]  /*29c0*/  USEL UR6, UR6, URZ, UP0 ;  /* 0x000000ff06067287 */ /* 0x000fc80008000000 */
[----:B------:R-:W-:Y:S02]  /*29d0*/  LOP3.LUT R12, R12, UR4, RZ, 0x3c, !PT ;  /* 0x000000040c0c7c12 */ /* 0x000fe4000f8e3cff */
[----:B-1----:R-:W-:-:S04]  /*29e0*/  SHF.L.U32 R5, R9, 0x1f, RZ ;  /* 0x0000001f09057819 */ /* 0x002fc800000006ff */
[----:B------:R-:W1:Y:S02]  /*29f0*/  SYNCS.PHASECHK.TRANS64.TRYWAIT P1, [R0+URZ+0x60], R5 ;  /* 0x00006005000075a7 */ /* 0x000e6400080211ff */
[----:B-1----:R-:W-:Y:S05]  /*2a00*/  @!P1 BRA `(.L_x_49) ;  /* 0x0000006000209947 */ /* 0x002fea0003800000 */
.L_x_134:
[----:B------:R-:W-:Y:S01]  /*2a10*/  LEA R4, R11, UR37, 0x4 ;  /* 0x000000250b047c11 */ /* 0x000fe2000f8e20ff */
[----:B-1----:R-:W-:Y:S01]  /*2a20*/  VIADD R0, R0, 0x70 ;  /* 0x0000007000007836 */ /* 0x002fe20000000000 */
[----:B------:R-:W-:Y:S01]  /*2a30*/  SEL R3, R3, RZ, P0 ;  /* 0x000000ff03037207 */ /* 0x000fe20000000000 */
[----:B------:R-:W-:-:S03]  /*2a40*/  VIADD R11, R11, 0x1 ;  /* 0x000000010b0b7836 */ /* 0x000fc60000000000 */
[----:B------:R-:W1:Y:S01]  /*2a50*/  LDS.128 R4, [R4+0xf0] ;  /* 0x0000f00004047984 */ /* 0x000e620000000c00 */
[----:B------:R-:W-:Y:S02]  /*2a60*/  PRMT R0, RZ, 0x654, R0 ;  /* 0x00000654ff007816 */ /* 0x000fe40000000000 */
[C---:B------:R-:W-:Y:S01]  /*2a70*/  ISETP.NE.AND P1, PT, R11.reuse, 0x2, PT ;  /* 0x000000020b00780c */ /* 0x040fe20003f25270 */
[----:B------:R-:W-:Y:S01]  /*2a80*/  @!PT LDS RZ, [RZ] ;  /* 0x00000000fffff984 */ /* 0x000fe20000000800 */
[----:B------:R-:W-:Y:S01]  /*2a90*/  @!PT LDS RZ, [RZ] ;  /* 0x00000000fffff984 */ /* 0x000fe20000000800 */
[----:B------:R-:W-:Y:S01]  /*2aa0*/  @!PT LDS RZ, [RZ] ;  /* 0x00000000fffff984 */ /* 0x000fe20000000800 */
[----:B------:R-:W-:Y:S01]  /*2ab0*/  @!PT LDS RZ, [RZ] ;  /* 0x00000000fffff984 */ /* 0x000fe20000000800 */
[----:B------:R2:W-:Y:S06]  /*2ac0*/  MEMBAR.ALL.CTA ;  /* 0x0000000000007992 */ /* 0x0005ec0000008000 */
[----:B--2---:R-:W2:Y:S01]  /*2ad0*/  FENCE.VIEW.ASYNC.S ;  /* 0x00000000000073c6 */ /* 0x004ea20000000000 */
[----:B------:R-:W-:Y:S01]  /*2ae0*/  SEL R11, R11, RZ, P1 ;  /* 0x000000ff0b0b7207 */ /* 0x000fe20000800000 */
[----:B--2---:R2:W-:Y:S01]  /*2af0*/  SYNCS.ARRIVE.TRANS64.RED.A1T0 RZ, [R0+URZ], RZ ;  /* 0x000000ff00ff79a7 */ /* 0x0045e200081004ff */
[----:B-1----:R-:W-:-:S02]  /*2b00*/  LOP3.LUT P3, RZ, R6, 0x1, RZ, 0xc0, !PT ;  /* 0x0000000106ff7812 */ /* 0x002fc4000786c0ff */
[----:B------:R-:W-:-:S04]  /*2b10*/  SEL R5, RZ, 0x1, P0 ;  /* 0x00000001ff057807 */ /* 0x000fc80000000000 */
[----:B------:R-:W-:Y:S02]  /*2b20*/  LOP3.LUT R8, R8, R5, RZ, 0x3c, !PT ;  /* 0x0000000508087212 */ /* 0x000fe400078e3cff */
[----:B--2---:R-:W-:-:S04]  /*2b30*/  SEL R0, RZ, 0x1, P1 ;  /* 0x00000001ff007807 */ /* 0x004fc80000800000 */
[----:B------:R-:W-:Y:S01]  /*2b40*/  LOP3.LUT R9, R9, R0, RZ, 0x3c, !PT ;  /* 0x0000000009097212 */ /* 0x000fe200078e3cff */
[----:B------:R-:W-:Y:S06]  /*2b50*/  @P3 BRA `(.L_x_50) ;  /* 0xfffffffc002c3947 */ /* 0x000fec000383ffff */
[----:B------:R-:W-:Y:S01]  /*2b60*/  ULEA UR5, UR6, UR37, 0x3 ;  /* 0x0000002506057291 */ /* 0x000fe2000f8e18ff */
[----:B------:R-:W-:-:S08]  /*2b70*/  SHF.L.U32 R3, R12, 0x1f, RZ ;  /* 0x0000001f0c037819 */ /* 0x000fd000000006ff */
[----:B------:R-:W1:Y:S02]  /*2b80*/  SYNCS.PHASECHK.TRANS64 P0, [UR5+0x70], R3 ;  /* 0x00007003ff0075a7 */ /* 0x000e640008001005 */
[----:B-1----:R-:W-:Y:S05]  /*2b90*/  @P0 BRA `(.L_x_51) ;  /* 0x0000000000080947 */ /* 0x002fea0003800000 */
[----:B------:R-:W1:Y:S02]  /*2ba0*/  SYNCS.PHASECHK.TRANS64.TRYWAIT P0, [UR5+0x70], R3 ;  /* 0x00007003ff0075a7 */ /* 0x000e640008001105 */
[----:B-1----:R-:W-:Y:S05]  /*2bb0*/  @!P0 BRA `(.L_x_52) ;  /* 0x0000005c00c88947 */ /* 0x002fea0003800000 */
.L_x_51:
[----:B------:R-:W-:-:S04]  /*2bc0*/  UIADD3 UR4, UPT, UPT, UR6, 0x1, URZ ;  /* 0x0000000106047890 */ /* 0x000fc8000fffe0ff */
[----:B------:R-:W-:-:S04]  /*2bd0*/  UISETP.NE.AND UP0, UPT, UR4, 0x2, UPT ;  /* 0x000000020400788c */ /* 0x000fc8000bf05270 */
[----:B------:R-:W-:Y:S02]  /*2be0*/  USEL UR7, URZ, 0x1, UP0 ;  /* 0x00000001ff077887 */ /* 0x000fe40008000000 */
[----:B------:R-:W-:-:S04]  /*2bf0*/  USEL UR4, UR4, URZ, UP0 ;  /* 0x000000ff04047287 */ /* 0x000fc80008000000 */
[----:B------:R-:W-:Y:S01]  /*2c00*/  ULEA UR4, UR4, UR37, 0x3 ;  /* 0x0000002504047291 */ /* 0x000fe2000f8e18ff */
[----:B-1----:R-:W-:-:S04]  /*2c10*/  LOP3.LUT R3, R12, UR7, RZ, 0x3c, !PT ;  /* 0x000000070c037c12 */ /* 0x002fc8000f8e3cff */
[----:B------:R-:W-:-:S04]  /*2c20*/  SHF.L.U32 R0, R3, 0x1f, RZ ;  /* 0x0000001f03007819 */ /* 0x000fc800000006ff */
[----:B------:R-:W1:Y:S02]  /*2c30*/  SYNCS.PHASECHK.TRANS64 P0, [UR4+0x70], R0 ;  /* 0x00007000ff0075a7 */ /* 0x000e640008001004 */
[----:B-1----:R-:W-:Y:S05]  /*2c40*/  @P0 EXIT ;  /* 0x000000000000094d */ /* 0x002fea0003800000 */
[----:B------:R-:W-:Y:S02]  /*2c50*/  SHF.L.U32 R3, R3, 0x1f, RZ ;  /* 0x0000001f03037819 */ /* 0x000fe400000006ff */
[----:B------:R-:W-:-:S07]  /*2c60*/  MOV R0, UR4 ;  /* 0x0000000400007c02 */ /* 0x000fce0008000f00 */
.L_x_53:
[----:B-1----:R1:W2:Y:S02]  /*2c70*/  SYNCS.PHASECHK.TRANS64.TRYWAIT P0, [R0+URZ+0x70], R3 ;  /* 0x00007003000075a7 */ /* 0x0022a400080011ff */
[----:B--2---:R-:W-:Y:S05]  /*2c80*/  @!P0 NANOSLEEP.SYNCS 0x989680 ;  /* 0x009896800000895d */ /* 0x004fea0003900000 */
[----:B------:R-:W2:Y:S02]  /*2c90*/  @!P0 SYNCS.PHASECHK.TRANS64 P0, [R0+URZ+0x70], R3 ;  /* 0x00007003000085a7 */ /* 0x000ea400080010ff */
[----:B--2---:R-:W-:Y:S05]  /*2ca0*/  @P0 EXIT ;  /* 0x000000000000094d */ /* 0x004fea0003800000 */
[----:B------:R-:W-:Y:S05]  /*2cb0*/  BRA `(.L_x_53) ;  /* 0xfffffffc00ec7947 */ /* 0x000fea000383ffff */
.L_x_46:
[----:B------:R-:W-:Y:S05]  /*2cc0*/  BRA.U UP4, `(.L_x_54) ;  /* 0x0000001104847547 */ /* 0x000fea000b800000 */
[----:B------:R-:W-:Y:S01]  /*2cd0*/  UMOV UR6, 0x40 ;  /* 0x0000004000067882 */ /* 0x000fe20000000000 */
[----:B------:R-:W-:Y:S01]  /*2ce0*/  NOP ;  /* 0x0000000000007918 */ /* 0x000fe20000000000 */
[----:B------:R-:W-:Y:S01]  /*2cf0*/  ULEA UR6, UR37, UR6, 0x18 ;  /* 0x0000000625067291 */ /* 0x000fe2000f8ec0ff */
[----:B------:R-:W-:Y:S02]  /*2d00*/  UMOV UR7, 0x400 ;  /* 0x0000040000077882 */ /* 0x000fe40000000000 */
[----:B------:R-:W-:-:S06]  /*2d10*/  ULEA UR37, UR37, UR7, 0x18 ;  /* 0x0000000725257291 */ /* 0x000fcc000f8ec0ff */
[----:B------:R-:W1:Y:S02]  /*2d20*/  LDS.U8 R2, [UR6+0x1c] ;  /* 0x00001c06ff027984 */ /* 0x000e640008000000 */
[----:B-1----:R-:W-:-:S13]  /*2d30*/  ISETP.NE.AND P0, PT, R2, RZ, PT ;  /* 0x000000ff0200720c */ /* 0x002fda0003f05270 */
[----:B------:R-:W-:Y:S05]  /*2d40*/  @P0 BRA `(.L_x_55) ;  /* 0x0000000400080947 */ /* 0x000fea0003800000 */
[----:B------:R-:W-:Y:S02]  /*2d50*/  UISETP.NE.U32.AND UP0, UPT, UR5, 0x1, UPT ;  /* 0x000000010500788c */ /* 0x000fe4000bf05070 */
[----:B------:R-:W-:-:S07]  /*2d60*/  UIADD3 UR8, UPT, UPT, UR6, 0x8, URZ ;  /* 0x0000000806087890 */ /* 0x000fce000fffe0ff */
[----:B------:R-:W-:Y:S05]  /*2d70*/  BRA.U !UP0, `(.L_x_56) ;  /* 0x00000001089c7547 */ /* 0x000fea000b800000 */
[----:B------:R-:W-:Y:S01]  /*2d80*/  ELECT P0, URZ, PT ;  /* 0x0000000000ff782f */ /* 0x000fe20003800000 */
[----:B------:R-:W-:-:S12]  /*2d90*/  BSSY B0, `(.L_x_56) ;  /* 0x0000025000007945 */ /* 0x000fd80003800000 */
[----:B------:R-:W-:Y:S05]  /*2da0*/  @!P0 BRA `(.L_x_57) ;  /* 0x00000000008c8947 */ /* 0x000fea0003800000 */
[----:B------:R-:W-:-:S05]  /*2db0*/  UMOV UR7, 0x10 ;  /* 0x0000001000077882 */ /* 0x000fca0000000000 */
[----:B------:R-:W-:Y:S04]  /*2dc0*/  DEPBAR.LE SB1, 0x36 ;  /* 0x00009d800000791a */ /* 0x000fe80000000000 */
[----:B------:R-:W1:Y:S02]  /*2dd0*/  UTCATOMSWS.2CTA.FIND_AND_SET.ALIGN UP1, UR7, UR7 ;  /* 0x00000007000775e3 */ /* 0x000e640008220800 */
[----:B-1----:R-:W-:Y:S01]  /*2de0*/  MOV R11, UR7 ;  /* 0x00000007000b7c02 */ /* 0x002fe20008000f00 */
[----:B------:R-:W-:Y:S06]  /*2df0*/  BRA.U UP1, `(.L_x_58) ;  /* 0x0000000101187547 */ /* 0x000fec000b800000 */
.L_x_59:
[----:B------:R-:W-:Y:S05]  /*2e00*/  NANOSLEEP 0x64 ;  /* 0x000000640000795d */ /* 0x000fea0003800000 */
[----:B------:R-:W-:-:S05]  /*2e10*/  UMOV UR7, 0x10 ;  /* 0x0000001000077882 */ /* 0x000fca0000000000 */
[----:B------:R-:W-:Y:S04]  /*2e20*/  DEPBAR.LE SB1, 0x36 ;  /* 0x00009d800000791a */ /* 0x000fe80000000000 */
[----:B------:R-:W1:Y:S02]  /*2e30*/  UTCATOMSWS.2CTA.FIND_AND_SET.ALIGN UP1, UR7, UR7 ;  /* 0x00000007000775e3 */ /* 0x000e640008220800 */
[----:B-1----:R-:W-:Y:S01]  /*2e40*/  MOV R11, UR7 ;  /* 0x00000007000b7c02 */ /* 0x002fe20008000f00 */
[----:B------:R-:W-:Y:S05]  /*2e50*/  BRA.U !UP1, `(.L_x_59) ;  /* 0xfffffffd09e87547 */ /* 0x000fea000b83ffff */
.L_x_58:
[----:B------:R-:W1:Y:S01]  /*2e60*/  LDS R5, [UR6+0x10] ;  /* 0x00001006ff057984 */ /* 0x000e620008000800 */
[----:B------:R-:W-:Y:S01]  /*2e70*/  IMAD.U32 R3, RZ, RZ, UR37 ;  /* 0x00000025ff037e24 */ /* 0x000fe2000f8e00ff */
[----:B------:R-:W-:-:S03]  /*2e80*/  MOV R2, UR4 ;  /* 0x0000000400027c02 */ /* 0x000fc60008000f00 */
[----:B------:R-:W-:Y:S01]  /*2e90*/  VIADD R3, R3, 0x110 ;  /* 0x0000011003037836 */ /* 0x000fe20000000000 */
[----:B-1----:R-:W-:-:S04]  /*2ea0*/  SHF.L.U32 R5, R5, 0x1f, RZ ;  /* 0x0000001f05057819 */ /* 0x002fc800000006ff */
[----:B------:R-:W1:Y:S02]  /*2eb0*/  SYNCS.PHASECHK.TRANS64.TRYWAIT P0, [UR6+0x8], R5 ;  /* 0x00000805ff0075a7 */ /* 0x000e640008001106 */
[----:B-1----:R-:W-:Y:S05]  /*2ec0*/  @P0 BRA `(.L_x_60) ;  /* 0x0000000000080947 */ /* 0x002fea0003800000 */
[----:B------:R-:W1:Y:S02]  /*2ed0*/  SYNCS.PHASECHK.TRANS64.TRYWAIT P0, [UR6+0x8], R5 ;  /* 0x00000805ff0075a7 */ /* 0x000e640008001106 */
[----:B-1----:R-:W-:Y:S05]  /*2ee0*/  @!P0 BRA `(.L_x_61) ;  /* 0x0000005c00148947 */ /* 0x002fea0003800000 */
.L_x_60:
[----:B-1----:R-:W-:Y:S01]  /*2ef0*/  HFMA2 R4, -RZ, RZ, 0, 5.9604644775390625e-08 ;  /* 0x00000001ff047431 */ /* 0x002fe200000001ff */
[----:B------:R-:W-:Y:S01]  /*2f00*/  UPRMT UR7, UR4, 0x654, UR8 ;  /* 0x0000065404077896 */ /* 0x000fe20008000008 */
[----:B------:R-:W-:Y:S01]  /*2f10*/  IMAD.MOV.U32 R6, RZ, RZ, 0xffff ;  /* 0x0000ffffff067424 */ /* 0x000fe200078e00ff */
[----:B------:R-:W-:Y:S01]  /*2f20*/  PRMT R2, R2, 0x654, R3 ;  /* 0x0000065402027816 */ /* 0x000fe20000000003 */
[----:B------:R-:W-:Y:S02]  /*2f30*/  IMAD.MOV.U32 R5, RZ, RZ, 0x4 ;  /* 0x00000004ff057424 */ /* 0x000fe400078e00ff */
[----:B------:R-:W-:Y:S01]  /*2f40*/  IMAD.SHL.U32 R9, R11, 0x20, RZ ;  /* 0x000000200b097824 */ /* 0x000fe200078e00ff */
[----:B------:R-:W-:Y:S02]  /*2f50*/  MOV R3, UR7 ;  /* 0x0000000700037c02 */ /* 0x000fe40008000f00 */
[-C--:B------:R-:W-:Y:S01]  /*2f60*/  SHF.L.U32 R7, R6, R11.reuse, RZ ;  /* 0x0000000b06077219 */ /* 0x080fe200000006ff */
[----:B------:R1:W-:Y:S01]  /*2f70*/  SYNCS.ARRIVE.TRANS64.RED RZ, [UR7], R5 ;  /* 0x00000005ffff79a7 */ /* 0x0003e20008000407 */
[----:B------:R-:W-:Y:S01]  /*2f80*/  SHF.L.U32 R6, R4, R11, RZ ;  /* 0x0000000b04067219 */ /* 0x000fe200000006ff */
[----:B------:R1:W-:Y:S04]  /*2f90*/  STS [UR37+0x110], R9 ;  /* 0x00011009ff007988 */ /* 0x0003e80008000825 */
[----:B------:R1:W-:Y:S04]  /*2fa0*/  STAS [R2.64], R11 ;  /* 0x0000000b02007dbd */ /* 0x0003e8000c0008ff */
[----:B------:R1:W-:Y:S04]  /*2fb0*/  ATOMS.OR RZ, [UR6+0x14], R7 ;  /* 0x00001407ffff798c */ /* 0x0003e8000b000006 */
[----:B------:R1:W-:Y:S04]  /*2fc0*/  ATOMS.OR RZ, [UR6+0x18], R6 ;  /* 0x00001806ffff798c */ /* 0x0003e8000b000006 */
[----:B------:R1:W-:Y:S02]  /*2fd0*/  ATOMS.XOR RZ, [UR6+0x10], R4 ;  /* 0x00001004ffff798c */ /* 0x0003e4000b800006 */
.L_x_57:
[----:B------:R-:W-:Y:S05]  /*2fe0*/  BSYNC B0 ;  /* 0x0000000000007941 */ /* 0x000fea0003800000 */
.L_x_56:
[----:B------:R-:W-:Y:S05]  /*2ff0*/  BRA.U UP0, `(.L_x_62) ;  /* 0x00000001006c7547 */ /* 0x000fea000b800000 */
[----:B------:R-:W-:-:S03]  /*3000*/  UMOV UR7, 0xffffffff ;  /* 0xffffffff00077882 */ /* 0x000fc60000000000 */
[----:B------:R-:W-:Y:S05]  /*3010*/  BRA.DIV UR7, `(.L_x_63) ;  /* 0x0000005a07e07947 */ /* 0x000fea000b800000 */
[----:B------:R-:W-:-:S13]  /*3020*/  ELECT P6, URZ, PT ;  /* 0x0000000000ff782f */ /* 0x000fda00038c0000 */
.L_x_138:
[----:B------:R-:W-:Y:S05]  /*3030*/  @!P6 BRA `(.L_x_62) ;  /* 0x00000000005ce947 */ /* 0x000fea0003800000 */
[----:B-1----:R-:W1:Y:S02]  /*3040*/  LDS R3, [UR6+0x10] ;  /* 0x00001006ff037984 */ /* 0x002e640008000800 */
[----:B-1----:R-:W-:-:S04]  /*3050*/  SHF.L.U32 R3, R3, 0x1f, RZ ;  /* 0x0000001f03037819 */ /* 0x002fc800000006ff */
[----:B------:R-:W1:Y:S02]  /*3060*/  SYNCS.PHASECHK.TRANS64.TRYWAIT P0, [UR6+0x8], R3 ;  /* 0x00000803ff0075a7 */ /* 0x000e640008001106 */
[----:B-1----:R-:W-:Y:S05]  /*3070*/  @P0 BRA `(.L_x_64) ;  /* 0x0000000000080947 */ /* 0x002fea0003800000 */
[----:B------:R-:W1:Y:S02]  /*3080*/  SYNCS.PHASECHK.TRANS64.TRYWAIT P0, [UR6+0x8], R3 ;  /* 0x00000803ff0075a7 */ /* 0x000e640008001106 */
[----:B-1----:R-:W-:Y:S05]  /*3090*/  @!P0 BRA `(.L_x_65) ;  /* 0x0000005800e08947 */ /* 0x002fea0003800000 */
.L_x_64:
[----:B------:R-:W2:Y:S01]  /*30a0*/  LDS R5, [UR37+0x110] ;  /* 0x00011025ff057984 */ /* 0x000ea20008000800 */
[----:B-1----:R-:W-:Y:S02]  /*30b0*/  HFMA2 R2, -RZ, RZ, 0, 5.9604644775390625e-08 ;  /* 0x00000001ff027431 */ /* 0x002fe400000001ff */
[----:B------:R-:W-:Y:S01]  /*30c0*/  IMAD.MOV.U32 R3, RZ, RZ, 0xffff ;  /* 0x0000ffffff037424 */ /* 0x000fe200078e00ff */
[----:B------:R-:W-:Y:S01]  /*30d0*/  UPRMT UR7, UR4, 0x654, UR8 ;  /* 0x0000065404077896 */ /* 0x000fe20008000008 */
[----:B--2---:R-:W-:-:S03]  /*30e0*/  IMAD.SHL.U32 R4, R5, 0x20, RZ ;  /* 0x0000002005047824 */ /* 0x004fc600078e00ff */
[-C--:B------:R-:W-:Y:S02]  /*30f0*/  SHF.L.U32 R3, R3, R5.reuse, RZ ;  /* 0x0000000503037219 */ /* 0x080fe400000006ff */
[----:B------:R-:W-:Y:S01]  /*3100*/  SHF.L.U32 R5, R2, R5, RZ ;  /* 0x0000000502057219 */ /* 0x000fe200000006ff */
[----:B------:R2:W-:Y:S04]  /*3110*/  STS [UR37+0x110], R4 ;  /* 0x00011004ff007988 */ /* 0x0005e80008000825 */
[----:B------:R2:W-:Y:S04]  /*3120*/  ATOMS.OR RZ, [UR6+0x14], R3 ;  /* 0x00001403ffff798c */ /* 0x0005e8000b000006 */
[----:B------:R2:W-:Y:S01]  /*3130*/  ATOMS.OR RZ, [UR6+0x18], R5 ;  /* 0x00001805ffff798c */ /* 0x0005e2000b000006 */
[----:B------:R-:W-:Y:S03]  /*3140*/  SYNCS.ARRIVE.TRANS64.RED.A1T0 RZ, [UR7], RZ ;  /* 0x000000ffffff79a7 */ /* 0x000fe60008100407 */
[----:B------:R2:W-:Y:S01]  /*3150*/  ATOMS.XOR RZ, [UR6+0x10], R2 ;  /* 0x00001002ffff798c */ /* 0x0005e2000b800006 */
[----:B------:R-:W-:Y:S05]  /*3160*/  BRA `(.L_x_62) ;  /* 0x0000000000107947 */ /* 0x000fea0003800000 */
.L_x_55:
[----:B------:R-:W-:-:S05]  /*3170*/  MOV R2, 0xffffffff ;  /* 0xffffffff00027802 */ /* 0x000fca0000000f00 */
[----:B------:R1:W-:Y:S02]  /*3180*/  STS [UR37+0x110], R2 ;  /* 0x00011002ff007988 */ /* 0x0003e40008000825 */
[----:B-1----:R-:W-:Y:S02]  /*3190*/  MOV R2, 0x31b0 ;  /* 0x000031b000027802 */ /* 0x002fe40000000f00 */
[----:B-----5:R-:W-:Y:S05]  /*31a0*/  CALL.REL.NOINC `($__internal_1_$__cuda_sm10x_tcgen05_guardrail_trap_phase_invalid_during_alloc) ;  /* 0x0000006000287944 */ /* 0x020fea0003c00000 */
.L_x_62:
[----:B------:R-:W-:Y:S05]  /*31b0*/  WARPSYNC.ALL ;  /* 0x0000000000007948 */ /* 0x000fea0003800000 */
[----:B------:R-:W3:Y:S01]  /*31c0*/  S2UR UR8, SR_CgaCtaId ;  /* 0x00000000000879c3 */ /* 0x000ee20000008800 */
[----:B------:R-:W-:Y:S01]  /*31d0*/  UMOV UR6, 0x400 ;  /* 0x0000040000067882 */ /* 0x000fe20000000000 */
[----:B------:R-:W-:-:S06]  /*31e0*/  NOP ;  /* 0x0000000000007918 */ /* 0x000fcc0000000000 */
[----:B------:R-:W-:Y:S06]  /*31f0*/  BAR.ARV 0x6, 0xa0 ;  /* 0x0182800000007b1d */ /* 0x000fec0000002000 */
[----:B------:R-:W-:Y:S01]  /*3200*/  LOP3.LUT R0, R0, 0xffff, RZ, 0xc0, !PT ;  /* 0x0000ffff00007812 */ /* 0x000fe200078ec0ff */
[----:B-1----:R-:W-:Y:S01]  /*3210*/  IMAD.MOV.U32 R9, RZ, RZ, 0x1 ;  /* 0x00000001ff097424 */ /* 0x002fe200078e00ff */
[----:B------:R-:W-:Y:S01]  /*3220*/  LOP3.LUT R8, R8, 0xffff, RZ, 0xc0, !PT ;  /* 0x0000ffff08087812 */ /* 0x000fe200078ec0ff */
[----:B------:R-:W-:Y:S01]  /*3230*/  UMOV UR22, URZ ;  /* 0x000000ff00167c82 */ /* 0x000fe20008000000 */
[----:B------:R-:W-:Y:S01]  /*3240*/  R2UR UR12, R0 ;  /* 0x00000000000c72ca */ /* 0x000fe200000e0000 */
[----:B------:R-:W-:Y:S01]  /*3250*/  UMOV UR21, URZ ;  /* 0x000000ff00157c82 */ /* 0x000fe20008000000 */
[----:B------:R-:W-:Y:S01]  /*3260*/  R2UR UR13, R8 ;  /* 0x00000000080d72ca */ /* 0x000fe200000e0000 */
[----:B------:R-:W-:Y:S01]  /*3270*/  IMAD.MOV.U32 R8, RZ, RZ, RZ ;  /* 0x000000ffff087224 */ /* 0x000fe200078e00ff */
[----:B------:R-:W-:-:S02]  /*3280*/  UISETP.NE.AND UP2, UPT, UR5, URZ, UPT ;  /* 0x000000ff0500728c */ /* 0x000fc4000bf45270 */
[----:B---3--:R-:W-:Y:S01]  /*3290*/  ULEA UR8, UR8, UR6, 0x18 ;  /* 0x0000000608087291 */ /* 0x008fe2000f8ec0ff */
[----:B------:R-:W1:Y:S03]  /*32a0*/  LDCU UR6, c[0x0][0x38c] ;  /* 0x00007180ff0677ac */ /* 0x000e660008000800 */
[----:B------:R-:W-:Y:S02]  /*32b0*/  UIADD3 UR14, UPT, UPT, UR8, 0x8400, URZ ;  /* 0x00008400080e7890 */ /* 0x000fe4000fffe0ff */
[----:B------:R-:W-:-:S03]  /*32c0*/  UIADD3 UR15, UPT, UPT, UR8, 0xb400, URZ ;  /* 0x0000b400080f7890 */ /* 0x000fc6000fffe0ff */
[----:B--2---:R-:W2:Y:S01]  /*32d0*/  LDS R2, [UR8+0x110] ;  /* 0x00011008ff027984 */ /* 0x004ea20008000800 */
[----:B------:R-:W-:Y:S02]  /*32e0*/  USHF.R.U32.HI UR14, URZ, 0x4, UR14 ;  /* 0x00000004ff0e7899 */ /* 0x000fe4000801160e */
[----:B------:R-:W-:Y:S02]  /*32f0*/  USHF.R.U32.HI UR15, URZ, 0x4, UR15 ;  /* 0x00000004ff0f7899 */ /* 0x000fe4000801160f */
[----:B------:R-:W-:Y:S02]  /*3300*/  ULOP3.LUT UR14, UR14, 0x3fff, URZ, 0xc0, !UPT ;  /* 0x00003fff0e0e7892 */ /* 0x000fe4000f8ec0ff */
[----:B------:R-:W-:Y:S02]  /*3310*/  ULOP3.LUT UR15, UR15, 0x3fff, URZ, 0xc0, !UPT ;  /* 0x00003fff0f0f7892 */ /* 0x000fe4000f8ec0ff */
[----:B------:R-:W-:Y:S02]  /*3320*/  ULOP3.LUT UR14, UR14, 0x10000, URZ, 0xfc, !UPT ;  /* 0x000100000e0e7892 */ /* 0x000fe4000f8efcff */
[----:B-1----:R-:W-:-:S02]  /*3330*/  UIADD3 UR6, UPT, UPT, UR6, 0x1f, URZ ;  /* 0x0000001f06067890 */ /* 0x002fc4000fffe0ff */
[----:B------:R-:W-:Y:S02]  /*3340*/  ULOP3.LUT UR15, UR15, 0x10000, URZ, 0xfc, !UPT ;  /* 0x000100000f0f7892 */ /* 0x000fe4000f8efcff */
[----:B------:R-:W-:Y:S01]  /*3350*/  USHF.R.S32.HI UR7, URZ, 0x1f, UR6 ;  /* 0x0000001fff077899 */ /* 0x000fe20008011406 */
[----:B------:R-:W-:Y:S01]  /*3360*/  UMOV UR20, URZ ;  /* 0x000000ff00147c82 */ /* 0x000fe20008000000 */
[----:B------:R-:W-:Y:S02]  /*3370*/  UMOV UR26, 0x0 ;  /* 0x00000000001a7882 */ /* 0x000fe40000000000 */
[----:B------:R-:W-:Y:S01]  /*3380*/  ULEA.HI UR7, UR7, UR6, URZ, 0x5 ;  /* 0x0000000607077291 */ /* 0x000fe2000f8f28ff */
[----:B------:R-:W-:-:S03]  /*3390*/  UMOV UR27, 0x10200010 ;  /* 0x10200010001b7882 */ /* 0x000fc60000000000 */
[----:B------:R-:W-:-:S04]  /*33a0*/  USHF.R.S32.HI UR7, URZ, 0x5, UR7 ;  /* 0x00000005ff077899 */ /* 0x000fc80008011407 */
[----:B------:R-:W-:-:S04]  /*33b0*/  UISETP.LT.AND UP0, UPT, UR7, 0x1, UPT ;  /* 0x000000010700788c */ /* 0x000fc8000bf01270 */
[----:B------:R-:W-:Y:S01]  /*33c0*/  USEL UR23, UR7, 0x1, !UP0 ;  /* 0x0000000107177887 */ /* 0x000fe2000c000000 */
[----:B--2---:R-:W-:Y:S02]  /*33d0*/  R2UR UR24, R2 ;  /* 0x00000000021872ca */ /* 0x004fe400000e0000 */
[----:B------:R-:W-:-:S13]  /*33e0*/  CS2R R2, SRZ ;  /* 0x0000000000027805 */ /* 0x000fda000001ff00 */
.L_x_73:
[C---:B------:R-:W-:Y:S02]  /*33f0*/  LEA R0, R8.reuse, UR8, 0x3 ;  /* 0x0000000808007c11 */ /* 0x040fe4000f8e18ff */
[----:B------:R-:W-:Y:S02]  /*3400*/  SHF.L.U32 R5, R3, 0x1f, RZ ;  /* 0x0000001f03057819 */ /* 0x000fe400000006ff */
[----:B------:R-:W-:Y:S02]  /*3410*/  LEA R4, R8, UR8, 0x4 ;  /* 0x0000000808047c11 */ /* 0x000fe4000f8e20ff */
[----:B------:R-:W1:Y:S02]  /*3420*/  SYNCS.PHASECHK.TRANS64.TRYWAIT P0, [R0+URZ+0x60], R5 ;  /* 0x00006005000075a7 */ /* 0x000e6400080011ff */
[----:B-1-34-:R-:W-:Y:S05]  /*3430*/  @!P0 BRA `(.L_x_66) ;  /* 0x0000005800108947 */ /* 0x01afea0003800000 */
.L_x_139:
[----:B-1----:R-:W1:Y:S01]  /*3440*/  LDS.128 R4, [R4+0xf0] ;  /* 0x0000f00004047984 */ /* 0x002e620000000c00 */
[----:B------:R-:W-:Y:S02]  /*3450*/  VIADD R0, R0, 0x70 ;  /* 0x0000007000007836 */ /* 0x000fe40000000000 */
[----:B------:R-:W-:Y:S01]  /*3460*/  VIADD R8, R8, 0x1 ;  /* 0x0000000108087836 */ /* 0x000fe20000000000 */
[----:B------:R-:W-:Y:S01]  /*3470*/  @!PT LDS RZ, [RZ] ;  /* 0x00000000fffff984 */ /* 0x000fe20000000800 */
[----:B------:R-:W-:Y:S01]  /*3480*/  @!PT LDS RZ, [RZ] ;  /* 0x00000000fffff984 */ /* 0x000fe20000000800 */
[----:B------:R-:W-:Y:S01]  /*3490*/  @!PT LDS RZ, [RZ] ;  /* 0x00000000fffff984 */ /* 0x000fe20000000800 */
[----:B------:R-:W-:Y:S01]  /*34a0*/  @!PT LDS RZ, [RZ] ;  /* 0x00000000fffff984 */ /* 0x000fe20000000800 */
[----:B------:R2:W-:Y:S06]  /*34b0*/  MEMBAR.ALL.CTA ;  /* 0x0000000000007992 */ /* 0x0005ec0000008000 */
[----:B--2---:R-:W2:Y:S01]  /*34c0*/  FENCE.VIEW.ASYNC.S ;  /* 0x00000000000073c6 */ /* 0x004ea20000000000 */
[----:B------:R-:W-:-:S04]  /*34d0*/  PRMT R0, RZ, 0x654, R0 ;  /* 0x00000654ff007816 */ /* 0x000fc80000000000 */
[----:B--2---:R2:W-:Y:S01]  /*34e0*/  SYNCS.ARRIVE.TRANS64.RED.A1T0 RZ, [R0+URZ], RZ ;  /* 0x000000ff00ff79a7 */ /* 0x0045e200081004ff */
[----:B-1----:R-:W-:Y:S01]  /*34f0*/  LOP3.LUT P1, RZ, R6, 0x1, RZ, 0xc0, !PT ;  /* 0x0000000106ff7812 */ /* 0x002fe2000782c0ff */
[----:B--2---:R-:W-:-:S12]  /*3500*/  BRA.U UP2, `(.L_x_67) ;  /* 0x0000000102cc7547 */ /* 0x004fd8000b800000 */
[----:B------:R-:W1:Y:S01]  /*3510*/  LDCU UR6, c[0x0][0x38c] ;  /* 0x00007180ff0677ac */ /* 0x000e620008000800 */
[----:B------:R-:W-:Y:S02]  /*3520*/  PLOP3.LUT P2, PT, PT, PT, PT, 0x80, 0x8 ;  /* 0x000000000008781c */ /* 0x000fe40003f4f070 */
[----:B------:R-:W-:Y:S01]  /*3530*/  SHF.L.U32 R5, R9, 0x1f, RZ ;  /* 0x0000001f09057819 */ /* 0x000fe200000006ff */
[----:B------:R-:W-:Y:S02]  /*3540*/  ULEA UR11, UR22, UR8, 0x3 ;  /* 0x00000008160b7291 */ /* 0x000fe4000f8e18ff */
[----:B-1----:R-:W-:-:S06]  /*3550*/  UISETP.GE.AND UP0, UPT, UR6, 0x1, UPT ;  /* 0x000000010600788c */ /* 0x002fcc000bf06270 */
[----:B------:R-:W-:-:S05]  /*3560*/  PLOP3.LUT P0, PT, PT, PT, UP0, 0x80, 0x8 ;  /* 0x000000000008781c */ /* 0x000fca0003f0f008 */
[----:B------:R-:W-:-:S08]  /*3570*/  @UP0 ULEA UR6, UR21, UR8, 0x3 ;  /* 0x0000000815060291 */ /* 0x000fd0000f8e18ff */
[----:B------:R-:W-:-:S04]  /*3580*/  @P0 SHF.L.U32 R0, R2, 0x1f, RZ ;  /* 0x0000001f02000819 */ /* 0x000fc800000006ff */
[----:B------:R1:W2:Y:S01]  /*3590*/  @P0 SYNCS.PHASECHK.TRANS64.TRYWAIT P2, [UR6], R0 ;  /* 0x00000000ff0005a7 */ /* 0x0002a20008041106 */
[----:B------:R-:W3:Y:S02]  /*35a0*/  SYNCS.PHASECHK.TRANS64.TRYWAIT P0, [UR11+0xa0], R5 ;  /* 0x0000a005ff0075a7 */ /* 0x000ee4000800110b */
[----:B-123--:R-:W-:Y:S05]  /*35b0*/  @!P0 BRA `(.L_x_68) ;  /* 0x0000005400c48947 */ /* 0x00efea0003800000 */
.L_x_141:
[----:B------:R-:W-:Y:S01]  /*35c0*/  UMOV UR19, UR20 ;  /* 0x0000001400137c82 */ /* 0x000fe20008000000 */
[----:B------:R-:W-:Y:S05]  /*35d0*/  BRA.U !UP0, `(.L_x_69) ;  /* 0x0000000108887547 */ /* 0x000fea000b800000 */
[----:B------:R-:W-:Y:S02]  /*35e0*/  UIADD3 UR19, UPT, UPT, UR23, UR20, URZ ;  /* 0x0000001417137290 */ /* 0x000fe4000fffe0ff */
[----:B------:R-:W-:Y:S02]  /*35f0*/  ULEA UR10, UR22, UR24, 0x7 ;  /* 0x00000018160a7291 */ /* 0x000fe4000f8e38ff */
[----:B------:R-:W-:Y:S01]  /*3600*/  UPLOP3.LUT UP3, UPT, UPT, UPT, UPT, 0x40, 0x4 ;  /* 0x000000000004789c */ /* 0x000fe20003f6e870 */
[----:B------:R-:W-:Y:S01]  /*3610*/  UMOV UR18, UR7 ;  /* 0x0000000700127c82 */ /* 0x000fe20008000000 */
[----:B------:R-:W-:-:S09]  /*3620*/  UMOV UR17, UR21 ;  /* 0x0000001500117c82 */ /* 0x000fd20008000000 */
.L_x_72:
[----:B--2---:R-:W-:Y:S01]  /*3630*/  ULEA UR9, UR17, UR8, 0x3 ;  /* 0x0000000811097291 */ /* 0x004fe2000f8e18ff */
[----:B---3--:R-:W-:Y:S11]  /*3640*/  @P2 BRA `(.L_x_70) ;  /* 0x00000000000c2947 */ /* 0x008ff60003800000 */
[----:B-1----:R-:W-:Y:S04]  /*3650*/  SHF.L.U32 R5, R2, 0x1f, RZ ;  /* 0x0000001f02057819 */ /* 0x002fe800000006ff */
[----:B------:R-:W1:Y:S02]  /*3660*/  SYNCS.PHASECHK.TRANS64.TRYWAIT P0, [UR9], R5 ;  /* 0x00000005ff0075a7 */ /* 0x000e640008001109 */
[----:B-1----:R-:W-:Y:S05]  /*3670*/  @!P0 BRA `(.L_x_71) ;  /* 0x0000005400ac8947 */ /* 0x002fea0003800000 */
.L_x_70:
[----:B------:R-:W-:Y:S01]  /*3680*/  UISETP.NE.AND UP0, UPT, UR18, 0x1, UPT ;  /* 0x000000011200788c */ /* 0x000fe2000bf05270 */
[----:B------:R-:W-:Y:S01]  /*3690*/  PLOP3.LUT P2, PT, PT, PT, PT, 0x80, 0x8 ;  /* 0x000000000008781c */ /* 0x000fe20003f4f070 */
[----:B------:R-:W-:Y:S02]  /*36a0*/  UIADD3 UR21, UPT, UPT, UR17, 0x1, URZ ;  /* 0x0000000111157890 */ /* 0x000fe4000fffe0ff */
[----:B------:R-:W-:Y:S02]  /*36b0*/  ULEA UR28, UR17, UR15, 0x7 ;  /* 0x0000000f111c7291 */ /* 0x000fe4000f8e38ff */
[----:B------:R-:W-:Y:S01]  /*36c0*/  UISETP.NE.AND UP1, UPT, UR21, 0x3, UPT ;  /* 0x000000031500788c */ /* 0x000fe2000bf25270 */
[----:B------:R-:W-:Y:S01]  /*36d0*/  PLOP3.LUT P0, PT, PT, PT, UP0, 0x80, 0x8 ;  /* 0x000000000008781c */ /* 0x000fe20003f0f008 */
[----:B------:R-:W-:Y:S02]  /*36e0*/  ULEA UR30, UR17, UR14, 0x8 ;  /* 0x0000000e111e7291 */ /* 0x000fe4000f8e40ff */
[----:B------:R-:W-:Y:S02]  /*36f0*/  USEL UR16, URZ, 0x1, UP1 ;  /* 0x00000001ff107887 */ /* 0x000fe40008800000 */
[----:B------:R-:W-:Y:S02]  /*3700*/  USEL UR21, UR21, URZ, UP1 ;  /* 0x000000ff15157287 */ /* 0x000fe40008800000 */
[----:B------:R-:W-:Y:S02]  /*3710*/  UIADD3 UR9, UPT, UPT, UR9, 0x18, URZ ;  /* 0x0000001809097890 */ /* 0x000fe4000fffe0ff */
[----:B------:R-:W-:Y:S01]  /*3720*/  @UP0 ULEA UR6, UR21, UR8, 0x3 ;  /* 0x0000000815060291 */ /* 0x000fe2000f8e18ff */
[----:B------:R-:W-:Y:S01]  /*3730*/  LOP3.LUT R2, R2, UR16, RZ, 0x3c, !PT ;  /* 0x0000001002027c12 */ /* 0x000fe2000f8e3cff */
[----:B------:R-:W-:Y:S01]  /*3740*/  UMOV UR29, 0xc0004010 ;  /* 0xc0004010001d7882 */ /* 0x000fe20000000000 */
[----:B------:R-:W-:Y:S01]  /*3750*/  UMOV UR31, 0xc0004010 ;  /* 0xc0004010001f7882 */ /* 0x000fe20000000000 */
[----:B------:R-:W-:Y:S01]  /*3760*/  UIADD3 UR20, UPT, UPT, UR20, 0x1, URZ ;  /* 0x0000000114147890 */ /* 0x000fe2000fffe0ff */
[----:B-1----:R-:W-:Y:S01]  /*3770*/  @P0 SHF.L.U32 R0, R2, 0x1f, RZ ;  /* 0x0000001f02000819 */ /* 0x002fe200000006ff */
[----:B------:R-:W-:Y:S02]  /*3780*/  UIADD3 UR18, UPT, UPT, UR18, -0x1, URZ ;  /* 0xffffffff12127890 */ /* 0x000fe4000fffe0ff */
[----:B------:R-:W-:Y:S01]  /*3790*/  UISETP.NE.AND UP0, UPT, UR20, UR19, UPT ;  /* 0x000000131400728c */ /* 0x000fe2000bf05270 */
[----:B------:R2:W3:Y:S01]  /*37a0*/  @P0 SYNCS.PHASECHK.TRANS64.TRYWAIT P2, [UR6], R0 ;  /* 0x00000000ff0005a7 */ /* 0x0004e20008041106 */
[----:B------:R2:W-:Y:S01]  /*37b0*/  UTCQMMA.2CTA gdesc[UR30], gdesc[UR28], tmem[UR10], tmem[UR26], idesc[UR27], UP3 ;  /* 0x00ff1a1c1e0075ea */ /* 0x0005e20009a0030a */
[----:B------:R-:W-:Y:S01]  /*37c0*/  UPLOP3.LUT UP3, UPT, UPT, UPT, UPT, 0x80, 0x8 ;  /* 0x000000000008789c */ /* 0x000fe20003f6f070 */
[----:B------:R2:W-:Y:S01]  /*37d0*/  UTCBAR.2CTA.MULTICAST [UR9], URZ, UR13 ;  /* 0x000000ff090073e9 */ /* 0x0005e2000820080d */
[----:B------:R-:W-:Y:S04]  /*37e0*/  UMOV UR17, UR21 ;  /* 0x0000001500117c82 */ /* 0x000fe80008000000 */
[----:B------:R-:W-:Y:S05]  /*37f0*/  BRA.U UP0, `(.L_x_72) ;  /* 0xfffffffd008c7547 */ /* 0x000fea000b83ffff */
.L_x_69:
[----:B------:R-:W-:Y:S01]  /*3800*/  UIADD3 UR11, UPT, UPT, UR11, 0x80, URZ ;  /* 0x000000800b0b7890 */ /* 0x000fe2000fffe0ff */
[----:B------:R-:W-:-:S08]  /*3810*/  UMOV UR20, UR19 ;  /* 0x0000001300147c82 */ /* 0x000fd00008000000 */
[----:B------:R4:W-:Y:S01]  /*3820*/  UTCBAR.2CTA.MULTICAST [UR11], URZ, UR12 ;  /* 0x000000ff0b0073e9 */ /* 0x0009e2000820080c */
[----:B------:R-:W-:Y:S02]  /*3830*/  NOP ;  /* 0x0000000000007918 */ /* 0x000fe40000000000 */
.L_x_67:
[----:B------:R-:W-:Y:S01]  /*3840*/  UIADD3 UR22, UPT, UPT, UR22, 0x1, URZ ;  /* 0x0000000116167890 */ /* 0x000fe2000fffe0ff */
[----:B------:R-:W-:-:S03]  /*3850*/  ISETP.NE.AND P0, PT, R8, 0x2, PT ;  /* 0x000000020800780c */ /* 0x000fc60003f05270 */
[----:B------:R-:W-:Y:S01]  /*3860*/  UISETP.NE.AND UP0, UPT, UR22, 0x4, UPT ;  /* 0x000000041600788c */ /* 0x000fe2000bf05270 */
[----:B-12---:R-:W-:Y:S02]  /*3870*/  SEL R0, RZ, 0x1, P0 ;  /* 0x00000001ff007807 */ /* 0x006fe40000000000 */
[----:B------:R-:W-:Y:S01]  /*3880*/  SEL R8, R8, RZ, P0 ;  /* 0x000000ff08087207 */ /* 0x000fe20000000000 */
[----:B------:R-:W-:Y:S01]  /*3890*/  USEL UR6, URZ, 0x1, UP0 ;  /* 0x00000001ff067887 */ /* 0x000fe20008000000 */
[----:B------:R-:W-:Y:S01]  /*38a0*/  LOP3.LUT R3, R3, R0, RZ, 0x3c, !PT ;  /* 0x0000000003037212 */ /* 0x000fe200078e3cff */
[----:B------:R-:W-:-:S04]  /*38b0*/  USEL UR22, UR22, URZ, UP0 ;  /* 0x000000ff16167287 */ /* 0x000fc80008000000 */
[----:B------:R-:W-:Y:S01]  /*38c0*/  LOP3.LUT R9, R9, UR6, RZ, 0x3c, !PT ;  /* 0x0000000609097c12 */ /* 0x000fe2000f8e3cff */
[----:B------:R-:W-:Y:S07]  /*38d0*/  @P1 BRA `(.L_x_73) ;  /* 0xfffffff800c41947 */ /* 0x000fee000383ffff */
[----:B------:R-:W1:Y:S01]  /*38e0*/  S2UR UR6, SR_CgaCtaId ;  /* 0x00000000000679c3 */ /* 0x000e620000008800 */
[----:B------:R-:W-:Y:S01]  /*38f0*/  ELECT P0, URZ, PT ;  /* 0x0000000000ff782f */ /* 0x000fe20003800000 */
[----:B------:R-:W-:Y:S01]  /*3900*/  HFMA2 R0, -RZ, RZ, 0, 5.9604644775390625e-08 ;  /* 0x00000001ff007431 */ /* 0x000fe200000001ff */
[----:B------:R-:W-:-:S05]  /*3910*/  UMOV UR7, 0x40 ;  /* 0x0000004000077882 */ /* 0x000fca0000000000 */
[----:B------:R-:W-:Y:S01]  /*3920*/  UVIRTCOUNT.DEALLOC.SMPOOL 0x80 ;  /* 0x000000800000784c */ /* 0x000fe20000000000 */
[----:B------:R-:W-:Y:S02]  /*3930*/  UISETP.NE.AND UP0, UPT, UR5, URZ, UPT ;  /* 0x000000ff0500728c */ /* 0x000fe4000bf05270 */
[----:B-1----:R-:W-:-:S09]  /*3940*/  ULEA UR6, UR6, UR7, 0x18 ;  /* 0x0000000706067291 */ /* 0x002fd2000f8ec0ff */
[----:B------:R1:W-:Y:S01]  /*3950*/  @P0 STS.U8 [UR6+0x1c], R0 ;  /* 0x00001c00ff000988 */ /* 0x0003e20008000006 */
[----:B------:R-:W-:Y:S05]  /*3960*/  BRA.U UP0, `(.L_x_74) ;  /* 0x0000000100a07547 */ /* 0x000fea000b800000 */
[----:B------:R-:W-:Y:S01]  /*3970*/  UIADD3 UR5, UPT, UPT, UR8, 0xa0, URZ ;  /* 0x000000a008057890 */ /* 0x000fe2000fffe0ff */
[----:B------:R-:W-:-:S03]  /*3980*/  SHF.L.U32 R3, R9, 0x1f, RZ ;  /* 0x0000001f09037819 */ /* 0x000fc600000006ff */
[----:B------:R-:W-:-:S09]  /*3990*/  ULEA UR7, UR22, UR5, 0x3 ;  /* 0x0000000516077291 */ /* 0x000fd2000f8e18ff */
[----:B------:R-:W2:Y:S02]  /*39a0*/  SYNCS.PHASECHK.TRANS64.TRYWAIT P0, [UR7], R3 ;  /* 0x00000003ff0075a7 */ /* 0x000ea40008001107 */
[----:B--2---:R-:W-:Y:S05]  /*39b0*/  @!P0 BRA `(.L_x_75) ;  /* 0x0000005000f48947 */ /* 0x004fea0003800000 */
.L_x_144:
        /* <DEDUP_REMOVED lines=9> */
.L_x_146:
        /* <DEDUP_REMOVED lines=9> */
.L_x_148:
[----:B------:R-:W-:-:S04]  /*3ae0*/  UIADD3 UR9, UPT, UPT, UR9, 0x1, URZ ;  /* 0x0000000109097890 */ /* 0x000fc8000fffe0ff */
[----:B------:R-:W-:-:S04]  /*3af0*/  UISETP.NE.AND UP1, UPT, UR9, 0x4, UPT ;  /* 0x000000040900788c */ /* 0x000fc8000bf25270 */
[----:B------:R-:W-:Y:S02]  /*3b00*/  USEL UR7, URZ, 0x1, UP1 ;  /* 0x00000001ff077887 */ /* 0x000fe40008800000 */
[----:B------:R-:W-:-:S04]  /*3b10*/  USEL UR9, UR9, URZ, UP1 ;  /* 0x000000ff09097287 */ /* 0x000fc80008800000 */
[----:B------:R-:W-:Y:S01]  /*3b20*/  ULEA UR9, UR9, UR5, 0x3 ;  /* 0x0000000509097291 */ /* 0x000fe2000f8e18ff */
[----:B-1----:R-:W-:-:S04]  /*3b30*/  LOP3.LUT R3, R2, UR7, RZ, 0x3c, !PT ;  /* 0x0000000702037c12 */ /* 0x002fc8000f8e3cff */
[----:B------:R-:W-:Y:S01]  /*3b40*/  SHF.L.U32 R3, R3, 0x1f, RZ ;  /* 0x0000001f03037819 */ /* 0x000fe200000006ff */
[----:B------:R-:W-:-:S04]  /*3b50*/  IMAD.U32 R0, RZ, RZ, UR9 ;  /* 0x00000009ff007e24 */ /* 0x000fc8000f8e00ff */
[----:B------:R1:W2:Y:S03]  /*3b60*/  SYNCS.PHASECHK.TRANS64.TRYWAIT P0, [R0+URZ], R3 ;  /* 0x00000003000075a7 */ /* 0x0002a600080011ff */
[----:B--2---:R-:W-:Y:S05]  /*3b70*/  @!P0 NANOSLEEP.SYNCS 0x989680 ;  /* 0x009896800000895d */ /* 0x004fea0003900000 */
[----:B------:R-:W2:Y:S02]  /*3b80*/  @!P0 SYNCS.PHASECHK.TRANS64 P0, [R0+URZ], R3 ;  /* 0x00000003000085a7 */ /* 0x000ea400080010ff */
[----:B--2---:R-:W-:Y:S05]  /*3b90*/  @P0 BRA `(.L_x_78) ;  /* 0x0000000000200947 */ /* 0x004fea0003800000 */
.L_x_79:
[----:B--2---:R2:W1:Y:S02]  /*3ba0*/  SYNCS.PHASECHK.TRANS64.TRYWAIT P0, [R0+URZ], R3 ;  /* 0x00000003000075a7 */ /* 0x00446400080011ff */
[----:B-1----:R-:W-:Y:S05]  /*3bb0*/  @!P0 NANOSLEEP.SYNCS 0x989680 ;  /* 0x009896800000895d */ /* 0x002fea0003900000 */
[----:B------:R-:W1:Y:S02]  /*3bc0*/  @!P0 SYNCS.PHASECHK.TRANS64 P0, [R0+URZ], R3 ;  /* 0x00000003000085a7 */ /* 0x000e6400080010ff */
[----:B-1----:R-:W-:Y:S05]  /*3bd0*/  @!P0 BRA `(.L_x_79) ;  /* 0xfffffffc00f08947 */ /* 0x002fea000383ffff */
[----:B------:R-:W-:Y:S05]  /*3be0*/  BRA `(.L_x_78) ;  /* 0x00000000000c7947 */ /* 0x000fea0003800000 */
.L_x_74:
[----:B------:R-:W-:-:S04]  /*3bf0*/  UIADD3 UR5, UPT, UPT, UR8, 0xe0, URZ ;  /* 0x000000e008057890 */ /* 0x000fc8000fffe0ff */
[----:B------:R-:W-:-:S09]  /*3c00*/  UPRMT UR5, UR4, 0x654, UR5 ;  /* 0x0000065404057896 */ /* 0x000fd20008000005 */
[----:B------:R-:W-:Y:S03]  /*3c10*/  SYNCS.ARRIVE.TRANS64.RED.A1T0 RZ, [UR5], RZ ;  /* 0x000000ffffff79a7 */ /* 0x000fe60008100405 */
.L_x_78:
[----:B-12---:R-:W-:Y:S01]  /*3c20*/  SHF.L.U32 R3, RZ, 0x1f, RZ ;  /* 0x0000001fff037819 */ /* 0x006fe200000006ff */
[----:B------:R-:W-:Y:S01]  /*3c30*/  UIADD3 UR5, UPT, UPT, UR8, 0xe0, URZ ;  /* 0x000000e008057890 */ /* 0x000fe2000fffe0ff */
[----:B------:R-:W-:Y:S02]  /*3c40*/  PLOP3.LUT P0, PT, PT, PT, UP0, 0x80, 0x8 ;  /* 0x000000000008781c */ /* 0x000fe40003f0f008 */
[----:B------:R-:W1:Y:S02]  /*3c50*/  SYNCS.PHASECHK.TRANS64.TRYWAIT P1, [UR8+0xe0], R3 ;  /* 0x0000e003ff0075a7 */ /* 0x000e640008021108 */
[----:B-1----:R-:W-:Y:S09]  /*3c60*/  @!P1 BRA `(.L_x_80) ;  /* 0x0000005000909947 */ /* 0x002ff20003800000 */
.L_x_150:
[----:B------:R-:W-:Y:S01]  /*3c70*/  @!UP0 UPRMT UR5, UR4, 0x654, UR5 ;  /* 0x0000065404058896 */ /* 0x000fe20008000005 */
[----:B------:R-:W-:Y:S02]  /*3c80*/  UMOV UR8, 0xffff ;  /* 0x0000ffff00087882 */ /* 0x000fe40000000000 */
[----:B------:R-:W-:-:S06]  /*3c90*/  UMOV UR4, 0x1 ;  /* 0x0000000100047882 */ /* 0x000fcc0000000000 */
[----:B------:R-:W-:Y:S01]  /*3ca0*/  @!P0 SYNCS.ARRIVE.TRANS64.RED.A1T0 RZ, [UR5], RZ ;  /* 0x000000ffffff89a7 */ /* 0x000fe20008100405 */
[----:B------:R-:W-:Y:S01]  /*3cb0*/  NOP ;  /* 0x0000000000007918 */ /* 0x000fe20000000000 */
[----:B-1----:R-:W1:Y:S01]  /*3cc0*/  LDS R0, [UR6+0x14] ;  /* 0x00001406ff007984 */ /* 0x002e620008000800 */
[----:B------:R-:W-:-:S04]  /*3cd0*/  ULOP3.LUT UR5, UR24, 0xffff, URZ, 0xc0, !UPT ;  /* 0x0000ffff18057892 */ /* 0x000fc8000f8ec0ff */
[----:B------:R-:W-:-:S04]  /*3ce0*/  USHF.R.U32.HI UR5, URZ, 0x5, UR5 ;  /* 0x00000005ff057899 */ /* 0x000fc80008011605 */
[----:B------:R-:W-:Y:S02]  /*3cf0*/  USHF.L.U32 UR8, UR8, UR5, URZ ;  /* 0x0000000508087299 */ /* 0x000fe400080006ff */
[----:B------:R-:W-:-:S04]  /*3d00*/  USHF.L.U32 UR4, UR4, UR5, URZ ;  /* 0x0000000504047299 */ /* 0x000fc800080006ff */
[----:B-1----:R-:W-:-:S04]  /*3d10*/  LOP3.LUT R0, R0, UR8, RZ, 0xc0, !PT ;  /* 0x0000000800007c12 */ /* 0x002fc8000f8ec0ff */
[----:B------:R-:W-:-:S13]  /*3d20*/  ISETP.NE.AND P0, PT, R0, UR8, PT ;  /* 0x0000000800007c0c */ /* 0x000fda000bf05270 */
[----:B------:R-:W-:Y:S05]  /*3d30*/  @P0 BRA `(.L_x_81) ;  /* 0x0000000000580947 */ /* 0x000fea0003800000 */
[----:B------:R-:W1:Y:S02]  /*3d40*/  LDS R0, [UR6+0x18] ;  /* 0x00001806ff007984 */ /* 0x000e640008000800 */
[----:B-1----:R-:W-:-:S04]  /*3d50*/  LOP3.LUT R0, R0, UR4, RZ, 0xc0, !PT ;  /* 0x0000000400007c12 */ /* 0x002fc8000f8ec0ff */
[----:B------:R-:W-:-:S13]  /*3d60*/  ISETP.NE.AND P0, PT, R0, UR4, PT ;  /* 0x0000000400007c0c */ /* 0x000fda000bf05270 */
[----:B------:R-:W-:Y:S05]  /*3d70*/  @P0 BRA `(.L_x_82) ;  /* 0x00000000003c0947 */ /* 0x000fea0003800000 */
[----:B------:R-:W1:Y:S01]  /*3d80*/  S2R R2, SR_LANEID ;  /* 0x0000000000027919 */ /* 0x000e620000000000 */
[----:B------:R-:W-:Y:S01]  /*3d90*/  ULOP3.LUT UR8, URZ, UR8, URZ, 0x33, !UPT ;  /* 0x00000008ff087292 */ /* 0x000fe2000f8e33ff */
[----:B------:R-:W-:Y:S01]  /*3da0*/  LOP3.LUT R4, RZ, UR4, RZ, 0x33, !PT ;  /* 0x00000004ff047c12 */ /* 0x000fe2000f8e33ff */
[----:B------:R-:W-:Y:S02]  /*3db0*/  VOTEU.ANY UR7, UPT, PT ;  /* 0x0000000000077886 */ /* 0x000fe400038e0100 */
[----:B------:R-:W-:Y:S01]  /*3dc0*/  UFLO.U32 UR7, UR7 ;  /* 0x00000007000772bd */ /* 0x000fe200080e0000 */
[----:B------:R-:W2:Y:S01]  /*3dd0*/  REDUX UR4, R4 ;  /* 0x00000000040473c4 */ /* 0x000ea20000000000 */
[----:B------:R-:W-:-:S06]  /*3de0*/  IMAD.U32 R0, RZ, RZ, UR8 ;  /* 0x00000008ff007e24 */ /* 0x000fcc000f8e00ff */
[----:B------:R1:W-:Y:S01]  /*3df0*/  UTCATOMSWS.AND URZ, UR8 ;  /* 0x0000000800ff79e3 */ /* 0x0003e20008000000 */
[----:B------:R-:W3:Y:S01]  /*3e00*/  REDUX UR5, R0 ;  /* 0x00000000000573c4 */ /* 0x000ee20000000000 */
[----:B-1----:R-:W-:Y:S01]  /*3e10*/  ISETP.EQ.U32.AND P0, PT, R2, UR7, PT ;  /* 0x0000000702007c0c */ /* 0x002fe2000bf02070 */
[----:B--2---:R-:W-:Y:S01]  /*3e20*/  IMAD.U32 R2, RZ, RZ, UR4 ;  /* 0x00000004ff027e24 */ /* 0x004fe2000f8e00ff */
[----:B---3--:R-:W-:-:S11]  /*3e30*/  MOV R3, UR5 ;  /* 0x0000000500037c02 */ /* 0x008fd60008000f00 */
[----:B------:R1:W-:Y:S04]  /*3e40*/  @P0 ATOMS.AND RZ, [UR6+0x14], R3 ;  /* 0x00001403ffff098c */ /* 0x0003e8000a800006 */
[----:B------:R1:W-:Y:S01]  /*3e50*/  @P0 ATOMS.AND RZ, [UR6+0x18], R2 ;  /* 0x00001802ffff098c */ /* 0x0003e2000a800006 */
[----:B------:R-:W-:Y:S05]  /*3e60*/  BRA `(.L_x_83) ;  /* 0x0000000000147947 */ /* 0x000fea0003800000 */
.L_x_82:
[----:B------:R-:W-:Y:S02]  /*3e70*/  MOV R2, 0x3e90 ;  /* 0x00003e9000027802 */ /* 0x000fe40000000f00 */
[----:B---345:R-:W-:Y:S05]  /*3e80*/  CALL.REL.NOINC `($__internal_0_$__cuda_sm10x_tcgen05_guardrail_trap_col_being_dealloced_not_returned_by_alloc) ;  /* 0x0000005000e47944 */ /* 0x038fea0003c00000 */
[----:B------:R-:W-:Y:S05]  /*3e90*/  BRA `(.L_x_83) ;  /* 0x0000000000087947 */ /* 0x000fea0003800000 */
.L_x_81:
[----:B------:R-:W-:Y:S02]  /*3ea0*/  MOV R2, 0x3ec0 ;  /* 0x00003ec000027802 */ /* 0x000fe40000000f00 */
[----:B---345:R-:W-:Y:S05]  /*3eb0*/  CALL.REL.NOINC `($__internal_2_$__cuda_sm10x_tcgen05_guardrail_trap_unallocated_columns_being_dealloced) ;  /* 0x0000005000f07944 */ /* 0x038fea0003c00000 */
.L_x_83:
[----:B------:R-:W-:Y:S01]  /*3ec0*/  NOP ;  /* 0x0000000000007918 */ /* 0x000fe20000000000 */
[----:B----4-:R-:W-:Y:S05]  /*3ed0*/  EXIT ;  /* 0x000000000000794d */ /* 0x010fea0003800000 */
.L_x_54:
[----:B------:R-:W-:-:S09]  /*3ee0*/  UISETP.NE.OR UP5, UPT, UR10, 0x3, !UP5 ;  /* 0x000000030a00788c */ /* 0x000fd2000efa5670 */
[----:B------:R-:W-:Y:S05]  /*3ef0*/  BRA.U UP5, `(.L_x_84) ;  /* 0x0000000d05407547 */ /* 0x000fea000b800000 */
[----:B------:R-:W1:Y:S01]  /*3f00*/  LDC R0, c[0x0][0xb30] ;  /* 0x0002cc00ff007b82 */ /* 0x000e620000000800 */
[----:B------:R-:W2:Y:S01]  /*3f10*/  LDCU.64 UR8, c[0x0][0x888] ;  /* 0x00011100ff0877ac */ /* 0x000ea20008000a00 */
[----:B------:R-:W-:Y:S02]  /*3f20*/  HFMA2 R29, -RZ, RZ, 0, 0 ;  /* 0x00000000ff1d7431 */ /* 0x000fe400000001ff */
[----:B------:R-:W-:Y:S01]  /*3f30*/  IMAD.MOV.U32 R31, RZ, RZ, 0x1 ;  /* 0x00000001ff1f7424 */ /* 0x000fe200078e00ff */
[----:B------:R-:W-:Y:S01]  /*3f40*/  MOV R23, 0x2000 ;  /* 0x0000200000177802 */ /* 0x000fe20000000f00 */
[----:B------:R-:W3:Y:S01]  /*3f50*/  LDCU.64 UR4, c[0x0][0x890] ;  /* 0x00011200ff0477ac */ /* 0x000ee20008000a00 */
[----:B------:R-:W-:Y:S01]  /*3f60*/  IMAD.MOV.U32 R30, RZ, RZ, RZ ;  /* 0x000000ffff1e7224 */ /* 0x000fe200078e00ff */
[----:B------:R-:W4:Y:S01]  /*3f70*/  LDC R19, c[0x0][0x370] ;  /* 0x0000dc00ff137b82 */ /* 0x000f220000000800 */
[----:B------:R-:W-:Y:S01]  /*3f80*/  UMOV UR6, 0x400 ;  /* 0x0000040000067882 */ /* 0x000fe20000000000 */
[----:B------:R-:W-:-:S02]  /*3f90*/  UPLOP3.LUT UP1, UPT, UPT, UPT, UPT, 0x40, 0x4 ;  /* 0x000000000004789c */ /* 0x000fc40003f2e870 */
[----:B------:R-:W-:-:S04]  /*3fa0*/  ULEA UR6, UR37, UR6, 0x18 ;  /* 0x0000000625067291 */ /* 0x000fc8000f8ec0ff */
[----:B------:R-:W4:Y:S01]  /*3fb0*/  LDC R2, c[0x0][0xb0c] ;  /* 0x0002c300ff027b82 */ /* 0x000f220000000800 */
[----:B------:R-:W-:Y:S02]  /*3fc0*/  UIADD3 UR13, UPT, UPT, UR6, 0x38, URZ ;  /* 0x00000038060d7890 */ /* 0x000fe4000fffe0ff */
[----:B--2---:R-:W-:Y:S02]  /*3fd0*/  UISETP.NE.U32.AND UP2, UPT, UR8, URZ, UPT ;  /* 0x000000ff0800728c */ /* 0x004fe4000bf45070 */
[----:B------:R-:W-:Y:S02]  /*3fe0*/  UIADD3 UR17, UPT, UPT, UR6, 0x30, URZ ;  /* 0x0000003006117890 */ /* 0x000fe4000fffe0ff */
[----:B---3--:R-:W-:Y:S01]  /*3ff0*/  UISETP.NE.U32.AND UP3, UPT, UR4, URZ, UPT ;  /* 0x000000ff0400728c */ /* 0x008fe2000bf65070 */
[----:B------:R-:W2:Y:S01]  /*4000*/  LDC R18, c[0x0][0xb20] ;  /* 0x0002c800ff127b82 */ /* 0x000ea20000000800 */
[----:B-1----:R-:W-:Y:S01]  /*4010*/  ISETP.NE.AND P1, PT, R0, 0x1, PT ;  /* 0x000000010000780c */ /* 0x002fe20003f25270 */
[----:B------:R-:W-:-:S02]  /*4020*/  UISETP.NE.AND.EX UP2, UPT, UR9, URZ, UPT, UP2 ;  /* 0x000000ff0900728c */ /* 0x000fc4000bf45320 */
[----:B------:R-:W-:Y:S02]  /*4030*/  UPRMT UR13, UR37, 0x654, UR13 ;  /* 0x00000654250d7896 */ /* 0x000fe4000800000d */
[----:B------:R-:W-:Y:S02]  /*4040*/  UISETP.NE.AND.EX UP3, UPT, UR5, URZ, UPT, UP3 ;  /* 0x000000ff0500728c */ /* 0x000fe4000bf65330 */
[----:B------:R-:W1:Y:S08]  /*4050*/  LDC.64 R32, c[0x0][0x348] ;  /* 0x0000d200ff207b82 */ /* 0x000e700000000a00 */
[----:B------:R-:W3:Y:S08]  /*4060*/  LDC.64 R16, c[0x0][0xb10] ;  /* 0x0002c400ff107b82 */ /* 0x000ef00000000a00 */
[----:B------:R-:W1:Y:S08]  /*4070*/  LDC.64 R6, c[0x0][0xb18] ;  /* 0x0002c600ff067b82 */ /* 0x000e700000000a00 */
[----:B------:R-:W1:Y:S08]  /*4080*/  LDC.64 R4, c[0x0][0xb28] ;  /* 0x0002ca00ff047b82 */ /* 0x000e700000000a00 */
[----:B--2-4-:R-:W1:Y:S02]  /*4090*/  LDC R22, c[0x0][0x374] ;  /* 0x0000dd00ff167b82 */ /* 0x014e640000000800 */
.L_x_93:
[C---:B------:R-:W-:Y:S02]  /*40a0*/  LEA R0, R30.reuse, UR6, 0x3 ;  /* 0x000000061e007c11 */ /* 0x040fe4000f8e18ff */
[----:B------:R-:W-:Y:S02]  /*40b0*/  SHF.L.U32 R3, R29, 0x1f, RZ ;  /* 0x0000001f1d037819 */ /* 0x000fe400000006ff */
[----:B------:R-:W-:Y:S02]  /*40c0*/  LEA R24, R30, UR6, 0x4 ;  /* 0x000000061e187c11 */ /* 0x000fe4000f8e20ff */
[----:B--2---:R-:W2:Y:S02]  /*40d0*/  SYNCS.PHASECHK.TRANS64.TRYWAIT P0, [R0+URZ+0x60], R3 ;  /* 0x00006003000075a7 */ /* 0x004ea400080011ff */
[----:B--2---:R-:W-:Y:S05]  /*40e0*/  @!P0 BRA `(.L_x_85) ;  /* 0x0000004c00888947 */ /* 0x004fea0003800000 */
.L_x_151:
[----:B------:R-:W-:Y:S01]  /*40f0*/  ISETP.GE.AND P0, PT, R72, 0x1, PT ;  /* 0x000000014800780c */ /* 0x000fe20003f06270 */
[----:B------:R-:W4:Y:S01]  /*4100*/  LDS.128 R24, [R24+0xf0] ;  /* 0x0000f00018187984 */ /* 0x000f220000000c00 */
[----:B--2---:R-:W-:Y:S01]  /*4110*/  VIADD R0, R0, 0x70 ;  /* 0x0000007000007836 */ /* 0x004fe20000000000 */
[----:B------:R-:W-:Y:S01]  /*4120*/  @!PT LDS RZ, [RZ] ;  /* 0x00000000fffff984 */ /* 0x000fe20000000800 */
[----:B------:R-:W-:Y:S01]  /*4130*/  @!PT LDS RZ, [RZ] ;  /* 0x00000000fffff984 */ /* 0x000fe20000000800 */
[----:B------:R-:W-:Y:S01]  /*4140*/  @!PT LDS RZ, [RZ] ;  /* 0x00000000fffff984 */ /* 0x000fe20000000800 */
[----:B------:R-:W-:Y:S01]  /*4150*/  @!PT LDS RZ, [RZ] ;  /* 0x00000000fffff984 */ /* 0x000fe20000000800 */
[----:B------:R2:W-:Y:S06]  /*4160*/  MEMBAR.ALL.CTA ;  /* 0x0000000000007992 */ /* 0x0005ec0000008000 */
[----:B--2---:R-:W2:Y:S01]  /*4170*/  FENCE.VIEW.ASYNC.S ;  /* 0x00000000000073c6 */ /* 0x004ea20000000000 */
[----:B------:R-:W-:Y:S04]  /*4180*/  PRMT R0, RZ, 0x654, R0 ;  /* 0x00000654ff007816 */ /* 0x000fe80000000000 */
[----:B--2---:R2:W-:Y:S01]  /*4190*/  SYNCS.ARRIVE.TRANS64.RED.A1T0 RZ, [R0+URZ], RZ ;  /* 0x000000ff00ff79a7 */ /* 0x0045e200081004ff */
[----:B----4-:R-:W-:Y:S11]  /*41a0*/  LOP3.LUT P3, RZ, R26, 0x1, RZ, 0xc0, !PT ;  /* 0x000000011aff7812 */ /* 0x010ff6000786c0ff */
[----:B------:R-:W-:Y:S02]  /*41b0*/  @!UPT UIADD3 URZ, UPT, UPT, URZ, URZ, URZ ;  /* 0x000000fffffff290 */ /* 0x000fe4000fffe0ff */
[----:B------:R-:W-:Y:S02]  /*41c0*/  @P3 MOV R13, R24 ;  /* 0x00000018000d3202 */ /* 0x000fe40000000f00 */
[----:B------:R-:W-:Y:S01]  /*41d0*/  @P3 LOP3.LUT R8, R25, 0xffff, RZ, 0xc0, !PT ;  /* 0x0000ffff19083812 */ /* 0x000fe200078ec0ff */
[----:B--2---:R-:W-:Y:S06]  /*41e0*/  @!P0 BRA `(.L_x_86) ;  /* 0x0000000000a48947 */ /* 0x004fec0003800000 */
[----:B-1----:R-:W-:Y:S01]  /*41f0*/  IMAD.HI.U32 R35, R22, R7, RZ ;  /* 0x0000000716237227 */ /* 0x002fe200078e00ff */
[----:B------:R-:W-:Y:S02]  /*4200*/  ISETP.NE.AND P0, PT, R6, 0x1, PT ;  /* 0x000000010600780c */ /* 0x000fe40003f05270 */
[----:B------:R-:W-:Y:S01]  /*4210*/  ISETP.NE.AND P2, PT, R72, 0x1, PT ;  /* 0x000000014800780c */ /* 0x000fe20003f45270 */
[----:B---3--:R-:W-:Y:S01]  /*4220*/  IMAD.HI.U32 R34, R19, R16, RZ ;  /* 0x0000001013227227 */ /* 0x008fe200078e00ff */
[----:B------:R-:W-:Y:S02]  /*4230*/  SHF.R.U32.HI R35, RZ, R18, R35 ;  /* 0x00000012ff237219 */ /* 0x000fe40000011623 */
[----:B------:R-:W-:Y:S01]  /*4240*/  ISETP.NE.AND P4, PT, R2, 0x1, PT ;  /* 0x000000010200780c */ /* 0x000fe20003f85270 */
[----:B------:R-:W-:Y:S01]  /*4250*/  IMAD.HI.U32 R36, R13, R16, RZ ;  /* 0x000000100d247227 */ /* 0x000fe200078e00ff */
[----:B------:R-:W-:Y:S02]  /*4260*/  SHF.R.U32.HI R34, RZ, R17, R34 ;  /* 0x00000011ff227219 */ /* 0x000fe40000011622 */
[----:B------:R-:W-:Y:S01]  /*4270*/  SEL R3, R22, R35, !P0 ;  /* 0x0000002316037207 */ /* 0x000fe20004000000 */
[C---:B------:R-:W-:Y:S01]  /*4280*/  IMAD.HI.U32 R35, R8.reuse, R7, RZ ;  /* 0x0000000708237227 */ /* 0x040fe200078e00ff */
[----:B------:R-:W-:Y:S02]  /*4290*/  SEL R11, R19, R34, !P4 ;  /* 0x00000022130b7207 */ /* 0x000fe40006000000 */
[----:B------:R-:W-:Y:S01]  /*42a0*/  SHF.R.U32.HI R36, RZ, R17, R36 ;  /* 0x00000011ff247219 */ /* 0x000fe20000011624 */
[----:B------:R-:W-:Y:S01]  /*42b0*/  IMAD.HI.U32 R38, R3, R4, RZ ;  /* 0x0000000403267227 */ /* 0x000fe200078e00ff */
[----:B------:R-:W-:Y:S03]  /*42c0*/  SHF.R.U32.HI R35, RZ, R18, R35 ;  /* 0x00000012ff237219 */ /* 0x000fe60000011623 */
[----:B------:R-:W-:Y:S01]  /*42d0*/  IMAD.HI.U32 R34, R11, R4, RZ ;  /* 0x000000040b227227 */ /* 0x000fe200078e00ff */
[----:B------:R-:W-:Y:S02]  /*42e0*/  @P2 SHF.R.U32.HI R3, RZ, R5, R38 ;  /* 0x00000005ff032219 */ /* 0x000fe40000011626 */
[----:B------:R-:W-:Y:S02]  /*42f0*/  SEL R9, R8, R35, !P0 ;  /* 0x0000002308097207 */ /* 0x000fe40004000000 */
[----:B------:R-:W-:Y:S01]  /*4300*/  @P2 SHF.R.U32.HI R11, RZ, R5, R34 ;  /* 0x00000005ff0b2219 */ /* 0x000fe20000011622 */
[C---:B------:R-:W-:Y:S01]  /*4310*/  IMAD R10, R72.reuse, R3, RZ ;  /* 0x00000003480a7224 */ /* 0x040fe200078e02ff */
[----:B------:R-:W-:Y:S01]  /*4320*/  SEL R3, R13, R36, !P4 ;  /* 0x000000240d037207 */ /* 0x000fe20006000000 */
[C---:B------:R-:W-:Y:S03]  /*4330*/  IMAD.HI.U32 R14, R9.reuse, R4, RZ ;  /* 0x00000004090e7227 */ /* 0x040fe600078e00ff */
[----:B------:R-:W-:Y:S01]  /*4340*/  ISETP.GE.AND P0, PT, R9, R10, PT ;  /* 0x0000000a0900720c */ /* 0x000fe20003f06270 */
[C---:B------:R-:W-:Y:S01]  /*4350*/  IMAD R12, R72.reuse, R11, RZ ;  /* 0x0000000b480c7224 */ /* 0x040fe200078e02ff */
[-C--:B------:R-:W-:Y:S04]  /*4360*/  SHF.R.U32.HI R14, RZ, R5.reuse, R14 ;  /* 0x00000005ff0e7219 */ /* 0x080fe8000001160e */
[----:B------:R-:W-:Y:S02]  /*4370*/  ISETP.GE.OR P0, PT, R3, R12, P0 ;  /* 0x0000000c0300720c */ /* 0x000fe40000706670 */
[----:B------:R-:W-:Y:S05]  /*4380*/  SEL R15, R9, R14, !P2 ;  /* 0x0000000e090f7207 */ /* 0x000fea0005000000 */
[----:B------:R-:W-:Y:S04]  /*4390*/  IMAD.MOV R14, RZ, RZ, -R15 ;  /* 0x000000ffff0e7224 */ /* 0x000fe800078e0a0f */
[----:B------:R-:W-:Y:S02]  /*43a0*/  IMAD R14, R72, R14, R9 ;  /* 0x0000000e480e7224 */ /* 0x000fe400078e0209 */
[C---:B------:R-:W-:Y:S05]  /*43b0*/  @!P0 IMAD.HI.U32 R10, R3.reuse, R4, RZ ;  /* 0x00000004030a8227 */ /* 0x040fea00078e00ff */
[----:B------:R-:W-:Y:S04]  /*43c0*/  @!P0 SHF.R.U32.HI R10, RZ, R5, R10 ;  /* 0x00000005ff0a8219 */ /* 0x000fe8000001160a */
[----:B------:R-:W-:Y:S01]  /*43d0*/  @!P0 SEL R0, R3, R10, !P2 ;  /* 0x0000000a03008207 */ /* 0x000fe20005000000 */
[----:B------:R-:W-:Y:S03]  /*43e0*/  IMAD.MOV R10, RZ, RZ, -R3 ;  /* 0x000000ffff0a7224 */ /* 0x000fe600078e0a03 */
[----:B------:R-:W-:Y:S01]  /*43f0*/  @!P0 IADD3 R15, PT, PT, R15, -R0, RZ ;  /* 0x800000000f0f8210 */ /* 0x000fe20007ffe0ff */
[----:B------:R-:W-:Y:S01]  /*4400*/  @!P0 IMAD R0, R11, R14, R0 ;  /* 0x0000000e0b008224 */ /* 0x000fe200078e0200 */
[----:B------:R-:W-:Y:S01]  /*4410*/  IADD3 R11, PT, PT, -R9, RZ, RZ ;  /* 0x000000ff090b7210 */ /* 0x000fe20007ffe1ff */
[----:B------:R-:W-:Y:S02]  /*4420*/  IMAD R13, R2, R10, R13 ;  /* 0x0000000a020d7224 */ /* 0x000fe400078e020d */
[----:B------:R-:W-:Y:S02]  /*4430*/  @!P0 IMAD R9, R15, R72, R3 ;  /* 0x000000480f098224 */ /* 0x000fe400078e0203 */
[----:B------:R-:W-:Y:S02]  /*4440*/  @!P0 IMAD.MOV.U32 R3, RZ, RZ, R0 ;  /* 0x000000ffff038224 */ /* 0x000fe400078e0000 */
[----:B------:R-:W-:Y:S02]  /*4450*/  IMAD R8, R6, R11, R8 ;  /* 0x0000000b06087224 */ /* 0x000fe400078e0208 */
[----:B------:R-:W-:Y:S02]  /*4460*/  IMAD R13, R3, R2, R13 ;  /* 0x00000002030d7224 */ /* 0x000fe400078e020d */
[----:B------:R-:W-:Y:S02]  /*4470*/  IMAD R8, R9, R6, R8 ;  /* 0x0000000609087224 */ /* 0x000fe400078e0208 */
.L_x_86:
[----:B------:R-:W-:Y:S05]  /*4480*/  BRA.U UP1, `(.L_x_87) ;  /* 0x0000000101107547 */ /* 0x000fea000b800000 */
[----:B------:R-:W-:Y:S04]  /*4490*/  MOV R0, UR7 ;  /* 0x0000000700007c02 */ /* 0x000fe80008000f00 */
[----:B------:R-:W-:Y:S04]  /*44a0*/  SHF.L.U32 R3, R0, 0x1f, RZ ;  /* 0x0000001f00037819 */ /* 0x000fe800000006ff */
[----:B------:R-:W2:Y:S02]  /*44b0*/  SYNCS.PHASECHK.TRANS64.TRYWAIT P0, [UR6+0x58], R3 ;  /* 0x00005803ff0075a7 */ /* 0x000ea40008001106 */
[----:B--2---:R-:W-:Y:S05]  /*44c0*/  @!P0 BRA `(.L_x_88) ;  /* 0x0000004800a48947 */ /* 0x004fea0003800000 */
.L_x_87:
[----:B------:R-:W-:Y:S02]  /*44d0*/  R2UR UR19, R21 ;  /* 0x00000000151372ca */ /* 0x000fe400000e0000 */
[----:B------:R-:W-:Y:S02]  /*44e0*/  R2UR UR18, R20 ;  /* 0x00000000141272ca */ /* 0x000fe400000e0000 */
[----:B------:R-:W-:Y:S02]  /*44f0*/  ISETP.NE.U32.AND P2, PT, RZ, UR4, PT ;  /* 0x00000004ff007c0c */ /* 0x000fe4000bf45070 */
[----:B------:R-:W-:Y:S02]  /*4500*/  SHF.L.U32 R12, R31, 0x1f, RZ ;  /* 0x0000001f1f0c7819 */ /* 0x000fe400000006ff */
[----:B------:R-:W-:Y:S05]  /*4510*/  ISETP.NE.AND.EX P2, PT, RZ, UR5, PT, P2 ;  /* 0x00000005ff007c0c */ /* 0x000fea000bf45320 */
[----:B------:R-:W-:Y:S02]  /*4520*/  USHF.L.U32 UR19, UR19, 0x7, URZ ;  /* 0x0000000713137899 */ /* 0x000fe400080006ff */
[----:B------:R-:W-:Y:S01]  /*4530*/  USHF.L.U32 UR18, UR18, 0x7, URZ ;  /* 0x0000000712127899 */ /* 0x000fe200080006ff */
[----:B------:R-:W-:Y:S11]  /*4540*/  BRA.U !UP3, `(.L_x_89) ;  /* 0x000000010b347547 */ /* 0x000ff6000b800000 */
[----:B------:R-:W-:Y:S01]  /*4550*/  UPLOP3.LUT UP0, UPT, UPT, UPT, UP2, 0x80, 0x8 ;  /* 0x000000000008789c */ /* 0x000fe20003f0f020 */
[----:B--2---:R-:W-:Y:S02]  /*4560*/  HFMA2 R0, -RZ, RZ, 0, 5.9604644775390625e-08 ;  /* 0x00000001ff007431 */ /* 0x004fe400000001ff */
[----:B------:R-:W-:Y:S03]  /*4570*/  IMAD.MOV.U32 R171, RZ, RZ, 0x1 ;  /* 0x00000001ffab7424 */ /* 0x000fe600078e00ff */
[----:B------:R-:W-:Y:S05]  /*4580*/  PLOP3.LUT P0, PT, PT, PT, UP0, 0x80, 0x8 ;  /* 0x000000000008781c */ /* 0x000fea0003f0f008 */
[----:B------:R-:W2:Y:S01]  /*4590*/  @UP0 LDCU.64 UR10, c[0x0][0x888] ;  /* 0x00011100ff0a07ac */ /* 0x000ea20008000a00 */
[----:B------:R-:W-:Y:S07]  /*45a0*/  @UP0 UIMAD UR8, UR36, UR4, URZ ;  /* 0x00000004240802a4 */ /* 0x000fee000f8e02ff */
[----:B------:R-:W-:Y:S01]  /*45b0*/  @!P0 PRMT R171, R0, 0x7610, R171 ;  /* 0x0000761000ab8816 */ /* 0x000fe200000000ab */
[----:B--2---:R-:W-:Y:S03]  /*45c0*/  @UP0 UIMAD.WIDE UR10, UR8, 0x4, UR10 ;  /* 0x00000004080a08a5 */ /* 0x004fe6000f8e020a */
[----:B------:R-:W2:Y:S03]  /*45d0*/  @!UP0 LDCU UR8, c[0x0][0x880] ;  /* 0x00011000ff0887ac */ /* 0x000ea60008000800 */
[----:B------:R-:W-:Y:S01]  /*45e0*/  IMAD.U32 R10, RZ, RZ, UR10 ;  /* 0x0000000aff0a7e24 */ /* 0x000fe2000f8e00ff */
[----:B------:R-:W-:Y:S05]  /*45f0*/  MOV R11, UR11 ;  /* 0x0000000b000b7c02 */ /* 0x000fea0008000f00 */
[----:B-----5:R4:W5:Y:S02]  /*4600*/  @P0 LDG.E R81, desc[UR46][R10.64] ;  /* 0x0000002e0a510981 */ /* 0x020964000c1e1900 */
[----:B--2-4-:R-:W-:Y:S07]  /*4610*/  @!P0 IMAD.U32 R81, RZ, RZ, UR8 ;  /* 0x00000008ff518e24 */ /* 0x014fee000f8e00ff */
.L_x_89:
[----:B-----5:R-:W-:Y:S01]  /*4620*/  @!P2 FSETP.EQ.AND P0, PT, R81, RZ, PT ;  /* 0x000000ff5100a20b */ /* 0x020fe20003f02000 */
[----:B------:R-:W-:Y:S01]  /*4630*/  @!UPT UIADD3 URZ, UPT, UPT, URZ, URZ, URZ ;  /* 0x000000fffffff290 */ /* 0x000fe2000fffe0ff */
[----:B------:R-:W-:Y:S11]  /*4640*/  @!P2 BRA `(.L_x_90) ;  /* 0x000000000014a947 */ /* 0x000ff60003800000 */
[----:B------:R-:W-:Y:S02]  /*4650*/  LOP3.LUT P2, RZ, R171, 0xff, RZ, 0xc0, !PT ;  /* 0x000000ffabff7812 */ /* 0x000fe4000784c0ff */
[----:B------:R-:W-:Y:S04]  /*4660*/  PLOP3.LUT P0, PT, PT, PT, UP0, 0x80, 0x8 ;  /* 0x000000000008781c */ /* 0x000fe80003f0f008 */
[----:B------:R-:W-:Y:S07]  /*4670*/  PLOP3.LUT P0, PT, P0, PT, PT, 0x8, 0x80 ;  /* 0x000000000080781c */ /* 0x000fee000070e170 */
[----:B------:R-:W-:Y:S11]  /*4680*/  @P2 FSETP.EQ.AND P0, PT, R81, RZ, PT ;  /* 0x000000ff5100220b */ /* 0x000ff60003f02000 */
[----:B------:R-:W-:Y:S02]  /*4690*/  @!UPT UIADD3 URZ, UPT, UPT, URZ, URZ, URZ ;  /* 0x000000fffffff290 */ /* 0x000fe4000fffe0ff */
.L_x_90:
[----:B------:R-:W4:Y:S01]  /*46a0*/  SYNCS.PHASECHK.TRANS64.TRYWAIT P2, [UR6+0x40], R12 ;  /* 0x0000400cff0075a7 */ /* 0x000f220008041106 */
[----:B------:R-:W-:Y:S04]  /*46b0*/  ELECT P4, URZ, PT ;  /* 0x0000000000ff782f */ /* 0x000fe80003880000 */
[----:B------:R-:W-:Y:S11]  /*46c0*/  PLOP3.LUT P4, PT, P0, P4, PT, 0xf2, 0x2f ;  /* 0x00000000002f781c */ /* 0x000ff60000789e72 */
[----:B------:R-:W-:Y:S02]  /*46d0*/  @!UPT UIADD3 URZ, UPT, UPT, URZ, URZ, URZ ;  /* 0x000000fffffff290 */ /* 0x000fe4000fffe0ff */
[----:B-1----:R-:W-:Y:S05]  /*46e0*/  @!P4 IADD3 R21, P0, PT, R32, 0x580, RZ ;  /* 0x000005802015c810 */ /* 0x002fea0007f1e0ff */
[----:B------:R-:W-:Y:S01]  /*46f0*/  @!P4 IMAD.X R20, RZ, RZ, R33, P0 ;  /* 0x000000ffff14c224 */ /* 0x000fe200000e0621 */
[----:B----4-:R-:W-:Y:S07]  /*4700*/  @!P2 BRA `(.L_x_91) ;  /* 0x00000048002ca947 */ /* 0x010fee0003800000 */
.L_x_154:
[----:B------:R-:W4:Y:S01]  /*4710*/  LDC.64 R14, c[0x0][0xb10] ;  /* 0x0002c400ff0e7b82 */ /* 0x000f220000000a00 */
[----:B------:R-:W-:Y:S01]  /*4720*/  @!P4 R2UR UR8, R20 ;  /* 0x000000001408c2ca */ /* 0x000fe200000e0000 */
[----:B------:R-:W-:Y:S01]  /*4730*/  VOTEU.ALL UP1, P4 ;  /* 0x0000000000ff7886 */ /* 0x000fe20002020000 */
[----:B------:R-:W-:Y:S01]  /*4740*/  @!P4 R2UR UR9, R21 ;  /* 0x000000001509c2ca */ /* 0x000fe200000e0000 */
[----:B------:R-:W-:Y:S01]  /*4750*/  UMOV UR10, 0x0 ;  /* 0x00000000000a7882 */ /* 0x000fe20000000000 */
[----:B------:R-:W-:Y:S03]  /*4760*/  UMOV UR11, 0x10000000 ;  /* 0x10000000000b7882 */ /* 0x000fe60000000000 */
[----:B------:R-:W5:Y:S01]  /*4770*/  LDC.64 R10, c[0x0][0xb18] ;  /* 0x0002c600ff0a7b82 */ /* 0x000f620000000a00 */
[----:B------:R-:W-:Y:S01]  /*4780*/  @!UP1 UIADD3 UR16, UPT, UPT, UR6, 0x200, URZ ;  /* 0x0000020006109890 */ /* 0x000fe2000fffe0ff */
[----:B------:R-:W-:Y:S01]  /*4790*/  @P3 SHF.R.U32.HI R28, RZ, 0x10, R25 ;  /* 0x00000010ff1c3819 */ /* 0x000fe20000011619 */
[----:B------:R-:W-:Y:S01]  /*47a0*/  VOTEU.ALL UP1, P4 ;  /* 0x0000000000ff7886 */ /* 0x000fe20002020000 */
[----:B------:R-:W-:Y:S01]  /*47b0*/  UMOV UR20, UR36 ;  /* 0x0000002400147c82 */ /* 0x000fe20008000000 */
[----:B------:R-:W-:Y:S03]  /*47c0*/  VIADD R30, R30, 0x1 ;  /* 0x000000011e1e7836 */ /* 0x000fe60000000000 */
[----:B--2---:R-:W2:Y:S01]  /*47d0*/  @!P1 LDC R0, c[0x0][0xb20] ;  /* 0x0002c800ff009b82 */ /* 0x004ea20000000800 */
[----:B------:R-:W-:Y:S01]  /*47e0*/  IMAD.U32 R21, RZ, RZ, UR8 ;  /* 0x00000008ff157e24 */ /* 0x000fe2000f8e00ff */
[----:B------:R-:W-:Y:S06]  /*47f0*/  UPRMT UR8, UR37, 0x654, UR17 ;  /* 0x0000065425087896 */ /* 0x000fec0008000011 */
[----:B-1----:R-:W1:Y:S01]  /*4800*/  @!P1 LDC R3, c[0x0][0xb0c] ;  /* 0x0002c300ff039b82 */ /* 0x002e620000000800 */
[----:B------:R-:W-:Y:S01]  /*4810*/  IMAD.U32 R20, RZ, RZ, UR9 ;  /* 0x00000009ff147e24 */ /* 0x000fe2000f8e00ff */
[----:B------:R-:W-:Y:S04]  /*4820*/  @!P4 R2UR UR15, R21 ;  /* 0x00000000150fc2ca */ /* 0x000fe800000e0000 */
[----:B------:R-:W-:Y:S01]  /*4830*/  @!P4 R2UR UR14, R20 ;  /* 0x00000000140ec2ca */ /* 0x000fe200000e0000 */
[----:B------:R-:W-:Y:S11]  /*4840*/  @!P4 IMAD.MOV.U32 R20, RZ, RZ, 0x2000 ;  /* 0x00002000ff14c424 */ /* 0x000ff600078e00ff */
[----:B------:R-:W-:Y:S01]  /*4850*/  @!UPT UIADD3 URZ, UPT, UPT, URZ, URZ, URZ ;  /* 0x000000fffffff290 */ /* 0x000fe2000fffe0ff */
[----:B------:R1:W-:Y:S01]  /*4860*/  @!UP1 UTMALDG.3D [UR16], [UR14], desc[UR10] ;  /* 0x00000a100e0095b4 */ /* 0x0003e20008011000 */
[----:B------:R1:W-:Y:S02]  /*4870*/  @!P4 SYNCS.ARRIVE.TRANS64.RED.A0TR RZ, [UR6+0x30], R20 ;  /* 0x00003014ffffc9a7 */ /* 0x0003e40008300406 */
[----:B-1----:R-:W-:Y:S01]  /*4880*/  @!P1 ISETP.NE.AND P2, PT, R3, 0x1, PT ;  /* 0x000000010300980c */ /* 0x002fe20003f45270 */
[C---:B----4-:R-:W-:Y:S01]  /*4890*/  @!P1 IMAD.HI.U32 R14, R13.reuse, R14, RZ ;  /* 0x0000000e0d0e9227 */ /* 0x050fe200078e00ff */
[----:B-----5:R-:W-:Y:S03]  /*48a0*/  @!P1 ISETP.NE.AND P0, PT, R10, 0x1, PT ;  /* 0x000000010a00980c */ /* 0x020fe60003f05270 */
[C---:B------:R-:W-:Y:S01]  /*48b0*/  @!P1 IMAD.HI.U32 R11, R8.reuse, R11, RZ ;  /* 0x0000000b080b9227 */ /* 0x040fe200078e00ff */
[----:B------:R-:W-:Y:S04]  /*48c0*/  @!P1 SHF.R.U32.HI R14, RZ, R15, R14 ;  /* 0x0000000fff0e9219 */ /* 0x000fe8000001160e */
[----:B--2---:R-:W-:Y:S01]  /*48d0*/  @!P1 SHF.R.U32.HI R9, RZ, R0, R11 ;  /* 0x00000000ff099219 */ /* 0x004fe2000001160b */
[----:B------:R-:W-:Y:S01]  /*48e0*/  SYNCS.ARRIVE.TRANS64.RED.A1T0 RZ, [UR8], RZ ;  /* 0x000000ffffff79a7 */ /* 0x000fe20008100408 */
[----:B------:R-:W-:Y:S02]  /*48f0*/  @!P1 SEL R14, R13, R14, !P2 ;  /* 0x0000000e0d0e9207 */ /* 0x000fe40005000000 */
[----:B------:R-:W-:Y:S01]  /*4900*/  @!P1 SEL R9, R8, R9, !P0 ;  /* 0x0000000908099207 */ /* 0x000fe20004000000 */
[----:B------:R-:W1:Y:S04]  /*4910*/  SYNCS.PHASECHK.TRANS64.TRYWAIT P5, [UR6+0x48], R12 ;  /* 0x0000480cff0075a7 */ /* 0x000e6800080a1106 */
[----:B------:R-:W-:Y:S02]  /*4920*/  @!P1 IMAD.IADD R0, R9, 0x1, -R14 ;  /* 0x0000000109009824 */ /* 0x000fe400078e0a0e */
[----:B------:R-:W-:Y:S02]  /*4930*/  @!P1 IMAD.IADD R9, R14, 0x1, -R9 ;  /* 0x000000010e099824 */ /* 0x000fe400078e0a09 */
[----:B------:R-:W-:Y:S02]  /*4940*/  @!P1 IMAD R13, R0, R3, R13 ;  /* 0x00000003000d9224 */ /* 0x000fe400078e020d */
[----:B------:R-:W-:Y:S01]  /*4950*/  @!P1 IMAD R8, R9, R10, R8 ;  /* 0x0000000a09089224 */ /* 0x000fe200078e0208 */
[----:B-1----:R-:W-:Y:S06]  /*4960*/  @!P5 BRA `(.L_x_92) ;  /* 0x0000004400acd947 */ /* 0x002fec0003800000 */
.L_x_156:
[----:B-1----:R-:W-:Y:S01]  /*4970*/  @!P4 IADD3 R3, P0, PT, R32, 0x580, RZ ;  /* 0x000005802003c810 */ /* 0x002fe20007f1e0ff */
[----:B------:R-:W-:Y:S01]  /*4980*/  VOTEU.ALL UP1, P4 ;  /* 0x0000000000ff7886 */ /* 0x000fe20002020000 */
[----:B------:R-:W-:Y:S01]  /*4990*/  UMOV UR20, 0x0 ;  /* 0x0000000000147882 */ /* 0x000fe20000000000 */
[----:B------:R-:W-:Y:S01]  /*49a0*/  UMOV UR21, 0x10000000 ;  /* 0x1000000000157882 */ /* 0x000fe20000000000 */
[----:B------:R-:W-:Y:S01]  /*49b0*/  @!P4 R2UR UR9, R3 ;  /* 0x000000000309c2ca */ /* 0x000fe200000e0000 */
[----:B------:R-:W-:Y:S01]  /*49c0*/  @!P4 IMAD.X R0, RZ, RZ, R33, P0 ;  /* 0x000000ffff00c224 */ /* 0x000fe200000e0621 */
[----:B------:R-:W-:Y:S01]  /*49d0*/  @!UP1 UIADD3 UR10, UPT, UPT, UR18, 0x40, URZ ;  /* 0x00000040120a9890 */ /* 0x000fe2000fffe0ff */
[----:B------:R-:W-:Y:S01]  /*49e0*/  ISETP.NE.AND P0, PT, R30, 0x2, PT ;  /* 0x000000021e00780c */ /* 0x000fe20003f05270 */
[----:B------:R-:W-:Y:S01]  /*49f0*/  UMOV UR11, UR19 ;  /* 0x00000013000b7c82 */ /* 0x000fe20008000000 */
[----:B------:R-:W-:Y:S01]  /*4a00*/  UMOV UR12, UR36 ;  /* 0x00000024000c7c82 */ /* 0x000fe20008000000 */
[----:B------:R-:W-:Y:S01]  /*4a10*/  @!P4 R2UR UR8, R0 ;  /* 0x000000000008c2ca */ /* 0x000fe200000e0000 */
[----:B------:R-:W-:Y:S01]  /*4a20*/  IMAD.IADD R20, R8, 0x1, R147 ;  /* 0x0000000108147824 */ /* 0x000fe200078e0293 */
[----:B------:R-:W-:Y:S01]  /*4a30*/  @P3 R2UR UR36, R28 ;  /* 0x000000001c2432ca */ /* 0x000fe200000e0000 */
[----:B------:R-:W-:Y:S01]  /*4a40*/  IMAD.IADD R21, R13, 0x1, R170 ;  /* 0x000000010d157824 */ /* 0x000fe200078e02aa */
[----:B------:R-:W-:Y:S02]  /*4a50*/  SEL R0, RZ, 0x1, P0 ;  /* 0x00000001ff007807 */ /* 0x000fe40000000000 */
[----:B------:R-:W-:Y:S01]  /*4a60*/  LOP3.LUT R31, R31, 0x1, RZ, 0x3c, !PT ;  /* 0x000000011f1f7812 */ /* 0x000fe200078e3cff */
[----:B------:R-:W-:Y:S01]  /*4a70*/  IMAD.U32 R10, RZ, RZ, UR9 ;  /* 0x00000009ff0a7e24 */ /* 0x000fe2000f8e00ff */
[----:B------:R-:W-:Y:S01]  /*4a80*/  @!UP1 UIADD3 UR9, UPT, UPT, UR6, 0x38, URZ ;  /* 0x0000003806099890 */ /* 0x000fe2000fffe0ff */
[----:B------:R-:W-:Y:S02]  /*4a90*/  LOP3.LUT R29, R29, R0, RZ, 0x3c, !PT ;  /* 0x000000001d1d7212 */ /* 0x000fe400078e3cff */
[----:B------:R-:W-:Y:S02]  /*4aa0*/  SEL R30, R30, RZ, P0 ;  /* 0x000000ff1e1e7207 */ /* 0x000fe40000000000 */
[----:B------:R-:W-:Y:S01]  /*4ab0*/  IMAD.U32 R11, RZ, RZ, UR8 ;  /* 0x00000008ff0b7e24 */ /* 0x000fe2000f8e00ff */
[----:B------:R-:W-:Y:S01]  /*4ac0*/  @!P4 R2UR UR14, R10 ;  /* 0x000000000a0ec2ca */ /* 0x000fe200000e0000 */
[----:B------:R-:W-:Y:S01]  /*4ad0*/  @!UP1 UIADD3 UR8, UPT, UPT, UR6, 0x2200, URZ ;  /* 0x0000220006089890 */ /* 0x000fe2000fffe0ff */
[----:B------:R-:W-:Y:S02]  /*4ae0*/  VOTEU.ALL UP1, P4 ;  /* 0x0000000000ff7886 */ /* 0x000fe40002020000 */
[----:B------:R-:W-:Y:S11]  /*4af0*/  @!P4 R2UR UR15, R11 ;  /* 0x000000000b0fc2ca */ /* 0x000ff600000e0000 */
[----:B------:R-:W-:Y:S02]  /*4b00*/  @!UPT UIADD3 URZ, UPT, UPT, URZ, URZ, URZ ;  /* 0x000000fffffff290 */ /* 0x000fe4000fffe0ff */
[----:B------:R2:W-:Y:S01]  /*4b10*/  @!UP1 UTMALDG.3D [UR8], [UR14], desc[UR20] ;  /* 0x000014080e0095b4 */ /* 0x0005e20008011000 */
[----:B------:R2:W-:Y:S01]  /*4b20*/  @!P4 SYNCS.ARRIVE.TRANS64.RED.A0TR RZ, [UR6+0x38], R23 ;  /* 0x00003817ffffc9a7 */ /* 0x0005e20008300406 */
[----:B------:R-:W-:Y:S01]  /*4b30*/  UPLOP3.LUT UP1, UPT, UPT, UPT, UPT, 0x80, 0x8 ;  /* 0x000000000008789c */ /* 0x000fe20003f2f070 */
[----:B------:R-:W-:Y:S01]  /*4b40*/  SYNCS.ARRIVE.TRANS64.RED.A1T0 RZ, [UR13], RZ ;  /* 0x000000ffffff79a7 */ /* 0x000fe2000810040d */
[----:B------:R-:W-:Y:S09]  /*4b50*/  @P3 BRA `(.L_x_93) ;  /* 0xfffffff400503947 */ /* 0x000ff2000383ffff */
[----:B------:R-:W-:-:S04]  /*4b60*/  SHF.L.U32 R3, R31, 0x1f, RZ ;  /* 0x0000001f1f037819 */ /* 0x000fc800000006ff */
[----:B------:R-:W1:Y:S02]  /*4b70*/  SYNCS.PHASECHK.TRANS64.TRYWAIT P0, [UR6+0x40], R3 ;  /* 0x00004003ff0075a7 */ /* 0x000e640008001106 */
[----:B-1----:R-:W-:Y:S05]  /*4b80*/  @!P0 BRA `(.L_x_94) ;  /* 0x00000044003c8947 */ /* 0x002fea0003800000 */
.L_x_158:
[----:B-1----:R-:W-:-:S07]  /*4b90*/  MOV R0, UR6 ;  /* 0x0000000600007c02 */ /* 0x002fce0008000f00 */
.L_x_95:
[----:B-1----:R-:W-:-:S04]  /*4ba0*/  SHF.L.U32 R3, R31, 0x1f, RZ ;  /* 0x0000001f1f037819 */ /* 0x002fc800000006ff */
[----:B------:R1:W4:Y:S03]  /*4bb0*/  SYNCS.PHASECHK.TRANS64.TRYWAIT P0, [R0+URZ+0x48], R3 ;  /* 0x00004803000075a7 */ /* 0x00032600080011ff */
[----:B----4-:R-:W-:Y:S05]  /*4bc0*/  @!P0 NANOSLEEP.SYNCS 0x989680 ;  /* 0x009896800000895d */ /* 0x010fea0003900000 */
[----:B------:R-:W4:Y:S02]  /*4bd0*/  @!P0 SYNCS.PHASECHK.TRANS64 P0, [R0+URZ+0x48], R3 ;  /* 0x00004803000085a7 */ /* 0x000f2400080010ff */
[----:B--2-4-:R-:W-:Y:S05]  /*4be0*/  @P0 EXIT ;  /* 0x000000000000094d */ /* 0x014fea0003800000 */
[----:B------:R-:W-:Y:S05]  /*4bf0*/  BRA `(.L_x_95) ;  /* 0xfffffffc00e87947 */ /* 0x000fea000383ffff */
.L_x_84:
[----:B------:R-:W-:-:S06]  /*4c00*/  UISETP.GE.AND UP1, UPT, UR10, 0x4, UPT ;  /* 0x000000040a00788c */ /* 0x000fcc000bf26270 */
[----:B------:R-:W-:-:S13]  /*4c10*/  PLOP3.LUT P0, PT, PT, PT, UP1, 0x80, 0x8 ;  /* 0x000000000008781c */ /* 0x000fda0003f0f018 */
[----:B------:R-:W-:Y:S05]  /*4c20*/  @!P0 EXIT ;  /* 0x000000000000894d */ /* 0x000fea0003800000 */
[----:B------:R-:W-:Y:S01]  /*4c30*/  BAR.SYNC.DEFER_BLOCKING 0x6, 0xa0 ;  /* 0x0182800000007b1d */ /* 0x000fe20000010000 */
[C---:B------:R-:W-:Y:S01]  /*4c40*/  IMAD.SHL.U32 R3, R189.reuse, 0x40, RZ ;  /* 0x00000040bd037824 */ /* 0x040fe200078e00ff */
[C---:B------:R-:W-:Y:S01]  /*4c50*/  LOP3.LUT R193, R189.reuse, 0x60, RZ, 0xc0, !PT ;  /* 0x00000060bdc17812 */ /* 0x040fe200078ec0ff */
[C---:B------:R-:W-:Y:S01]  /*4c60*/  IMAD.SHL.U32 R172, R189.reuse, 0x8, RZ ;  /* 0x00000008bdac7824 */ /* 0x040fe200078e00ff */
[C---:B------:R-:W-:Y:S01]  /*4c70*/  LOP3.LUT R191, R189.reuse, 0x2, RZ, 0xc0, !PT ;  /* 0x00000002bdbf7812 */ /* 0x040fe200078ec0ff */
[----:B------:R-:W-:Y:S01]  /*4c80*/  IMAD.U32 R79, R189, 0x10000, RZ ;  /* 0x00010000bd4f7824 */ /* 0x000fe200078e00ff */
[----:B------:R-:W-:Y:S02]  /*4c90*/  UMOV UR49, 0x400 ;  /* 0x0000040000317882 */ /* 0x000fe40000000000 */
[----:B------:R-:W1:Y:S01]  /*4ca0*/  LDC R177, c[0x0][0x370] ;  /* 0x0000dc00ffb17b82 */ /* 0x000e620000000800 */
[----:B------:R-:W-:Y:S01]  /*4cb0*/  ULEA UR49, UR37, UR49, 0x18 ;  /* 0x0000003125317291 */ /* 0x000fe2000f8ec0ff */
[----:B------:R-:W-:Y:S01]  /*4cc0*/  LOP3.LUT R5, R3, 0x180, RZ, 0xc0, !PT ;  /* 0x0000018003057812 */ /* 0x000fe200078ec0ff */
[----:B------:R-:W-:Y:S01]  /*4cd0*/  HFMA2 R196, -RZ, RZ, 0, 0 ;  /* 0x00000000ffc47431 */ /* 0x000fe200000001ff */
[----:B------:R-:W-:Y:S01]  /*4ce0*/  LOP3.LUT R79, R79, 0x600000, RZ, 0xc0, !PT ;  /* 0x006000004f4f7812 */ /* 0x000fe200078ec0ff */
[----:B------:R-:W-:Y:S01]  /*4cf0*/  UIADD3 UR4, UPT, UPT, UR49, 0x4200, URZ ;  /* 0x0000420031047890 */ /* 0x000fe2000fffe0ff */
[----:B------:R-:W-:Y:S01]  /*4d00*/  LOP3.LUT R172, R5, 0x30, R172, 0xf8, !PT ;  /* 0x0000003005ac7812 */ /* 0x000fe200078ef8ac */
[----:B------:R-:W-:Y:S01]  /*4d10*/  IMAD.MOV.U32 R76, RZ, RZ, RZ ;  /* 0x000000ffff4c7224 */ /* 0x000fe200078e00ff */
[----:B------:R-:W2:Y:S01]  /*4d20*/  LDC R74, c[0x0][0xb0c] ;  /* 0x0002c300ff4a7b82 */ /* 0x000ea20000000800 */
[----:B------:R-:W-:-:S02]  /*4d30*/  LOP3.LUT R189, R189, 0x4, RZ, 0xc0, !PT ;  /* 0x00000004bdbd7812 */ /* 0x000fc400078ec0ff */
[----:B------:R-:W-:Y:S02]  /*4d40*/  CS2R R182, SRZ ;  /* 0x0000000000b67805 */ /* 0x000fe4000001ff00 */
[----:B------:R-:W-:Y:S02]  /*4d50*/  LOP3.LUT R172, R172, 0x1e40, R3, 0xf8, !PT ;  /* 0x00001e40acac7812 */ /* 0x000fe400078ef803 */
[----:B------:R-:W-:Y:S02]  /*4d60*/  CS2R R180, SRZ ;  /* 0x0000000000b47805 */ /* 0x000fe4000001ff00 */
[----:B------:R-:W-:Y:S01]  /*4d70*/  IADD3 R188, PT, PT, -R189, 0x2, RZ ;  /* 0x00000002bdbc7810 */ /* 0x000fe20007ffe1ff */
[----:B------:R-:W-:Y:S01]  /*4d80*/  IMAD.MOV R176, RZ, RZ, -R191 ;  /* 0x000000ffffb07224 */ /* 0x000fe200078e0abf */
[----:B------:R-:W-:Y:S01]  /*4d90*/  MOV R192, UR4 ;  /* 0x0000000400c07c02 */ /* 0x000fe20008000f00 */
[----:B------:R-:W3:Y:S01]  /*4da0*/  LDC R174, c[0x0][0xb20] ;  /* 0x0002c800ffae7b82 */ /* 0x000ee20000000800 */
[----:B------:R-:W4:Y:S01]  /*4db0*/  LDS R0, [UR49+0x110] ;  /* 0x00011031ff007984 */ /* 0x000f220008000800 */
[----:B------:R-:W-:Y:S01]  /*4dc0*/  VIADD R190, R172, UR49 ;  /* 0x00000031acbe7c36 */ /* 0x000fe20008000000 */
[----:B------:R-:W1:Y:S01]  /*4dd0*/  LDCU.64 UR52, c[0x0][0x348] ;  /* 0x00006900ff3477ac */ /* 0x000e620008000a00 */
[----:B------:R-:W-:-:S02]  /*4de0*/  IMAD.MOV R175, RZ, RZ, -R189 ;  /* 0x000000ffffaf7224 */ /* 0x000fc400078e0abd */
[----:B------:R-:W-:Y:S01]  /*4df0*/  VIADD R190, R190, 0x200 ;  /* 0x00000200bebe7836 */ /* 0x000fe20000000000 */
[----:B------:R-:W1:Y:S01]  /*4e00*/  LDCU.64 UR38, c[0x0][0x888] ;  /* 0x00011100ff2677ac */ /* 0x000e620008000a00 */
[----:B------:R-:W1:Y:S01]  /*4e10*/  LDC R73, c[0x0][0xb30] ;  /* 0x0002cc00ff497b82 */ /* 0x000e620000000800 */
[----:B------:R-:W1:Y:S01]  /*4e20*/  LDCU.64 UR44, c[0x0][0x890] ;  /* 0x00011200ff2c77ac */ /* 0x000e620008000a00 */
[----:B------:R-:W-:-:S06]  /*4e30*/  UIADD3 UR48, UPT, UPT, UR49, 0x200, URZ ;  /* 0x0000020031307890 */ /* 0x000fcc000fffe0ff */
[----:B------:R-:W1:Y:S08]  /*4e40*/  LDC.64 R168, c[0x0][0xb10] ;  /* 0x0002c400ffa87b82 */ /* 0x000e700000000a00 */
[----:B------:R-:W1:Y:S08]  /*4e50*/  LDC.64 R70, c[0x0][0xb18] ;  /* 0x0002c600ff467b82 */ /* 0x000e700000000a00 */
[----:B------:R-:W1:Y:S08]  /*4e60*/  LDC.64 R68, c[0x0][0xb28] ;  /* 0x0002ca00ff447b82 */ /* 0x000e700000000a00 */
[----:B------:R-:W1:Y:S01]  /*4e70*/  LDC.64 R166, c[0x0][0x8b0] ;  /* 0x00022c00ffa67b82 */ /* 0x000e620000000a00 */
[----:B----4-:R-:W-:-:S07]  /*4e80*/  IMAD.IADD R79, R0, 0x1, R79 ;  /* 0x00000001004f7824 */ /* 0x010fce00078e024f */
[----:B------:R-:W4:Y:S08]  /*4e90*/  LDC.64 R164, c[0x0][0x8a8] ;  /* 0x00022a00ffa47b82 */ /* 0x000f300000000a00 */
[----:B--23--:R-:W1:Y:S02]  /*4ea0*/  LDC R178, c[0x0][0x374] ;  /* 0x0000dd00ffb27b82 */ /* 0x00ce640000000800 */
.L_x_122:
[----:B------:R-:W-:Y:S02]  /*4eb0*/  LEA R0, R196, UR49, 0x3 ;  /* 0x00000031c4007c11 */ /* 0x000fe4000f8e18ff */
[----:B------:R-:W-:Y:S02]  /*4ec0*/  SHF.L.U32 R3, R182, 0x1f, RZ ;  /* 0x0000001fb6037819 */ /* 0x000fe400000006ff */
[----:B-1----:R-:W-:Y:S02]  /*4ed0*/  LEA R16, R196, UR49, 0x4 ;  /* 0x00000031c4107c11 */ /* 0x002fe4000f8e20ff */
[----:B------:R-:W2:Y:S02]  /*4ee0*/  SYNCS.PHASECHK.TRANS64.TRYWAIT P0, [R0+URZ+0x60], R3 ;  /* 0x00006003000075a7 */ /* 0x000ea400080011ff */
[----:B--2---:R-:W-:Y:S05]  /*4ef0*/  @!P0 BRA `(.L_x_96) ;  /* 0x0000004000788947 */ /* 0x004fea0003800000 */
.L_x_159:
[----:B------:R-:W3:Y:S01]  /*4f00*/  LDC.64 R12, c[0x0][0xb10] ;  /* 0x0002c400ff0c7b82 */ /* 0x000ee20000000a00 */
[----:B------:R-:W4:Y:S01]  /*4f10*/  LDS.128 R16, [R16+0xf0] ;  /* 0x0000f00010107984 */ /* 0x000f220000000c00 */
[----:B-1----:R-:W-:Y:S01]  /*4f20*/  ISETP.NE.AND P1, PT, R73, 0x1, PT ;  /* 0x000000014900780c */ /* 0x002fe20003f25270 */
[----:B--2---:R-:W-:Y:S01]  /*4f30*/  VIADD R0, R0, 0x70 ;  /* 0x0000007000007836 */ /* 0x004fe20000000000 */
[----:B------:R-:W-:Y:S04]  /*4f40*/  ISETP.GE.AND P0, PT, R72, 0x1, PT ;  /* 0x000000014800780c */ /* 0x000fe80003f06270 */
[----:B------:R-:W1:Y:S01]  /*4f50*/  LDC.64 R10, c[0x0][0xb18] ;  /* 0x0002c600ff0a7b82 */ /* 0x000e620000000a00 */
[----:B------:R-:W-:Y:S01]  /*4f60*/  PRMT R0, RZ, 0x654, R0 ;  /* 0x00000654ff007816 */ /* 0x000fe20000000000 */
[----:B------:R-:W-:Y:S01]  /*4f70*/  @!PT LDS RZ, [RZ] ;  /* 0x00000000fffff984 */ /* 0x000fe20000000800 */
[----:B------:R-:W-:Y:S01]  /*4f80*/  @!PT LDS RZ, [RZ] ;  /* 0x00000000fffff984 */ /* 0x000fe20000000800 */
[----:B------:R-:W-:Y:S01]  /*4f90*/  @!PT LDS RZ, [RZ] ;  /* 0x00000000fffff984 */ /* 0x000fe20000000800 */
[----:B------:R-:W-:Y:S01]  /*4fa0*/  @!PT LDS RZ, [RZ] ;  /* 0x00000000fffff984 */ /* 0x000fe20000000800 */
[----:B------:R2:W-:Y:S06]  /*4fb0*/  MEMBAR.ALL.CTA ;  /* 0x0000000000007992 */ /* 0x0005ec0000008000 */
[----:B--2---:R-:W2:Y:S01]  /*4fc0*/  FENCE.VIEW.ASYNC.S ;  /* 0x00000000000073c6 */ /* 0x004ea20000000000 */
[----:B------:R-:W1:Y:S08]  /*4fd0*/  @!P1 LDC R14, c[0x0][0xb20] ;  /* 0x0002c800ff0e9b82 */ /* 0x000e700000000800 */
[----:B------:R-:W1:Y:S01]  /*4fe0*/  @!P1 LDC R9, c[0x0][0xb0c] ;  /* 0x0002c300ff099b82 */ /* 0x000e620000000800 */
[----:B--2---:R2:W-:Y:S01]  /*4ff0*/  SYNCS.ARRIVE.TRANS64.RED.A1T0 RZ, [R0+URZ], RZ ;  /* 0x000000ff00ff79a7 */ /* 0x0045e200081004ff */
[----:B----4-:R-:W-:Y:S04]  /*5000*/  LOP3.LUT P4, RZ, R18, 0x1, RZ, 0xc0, !PT ;  /* 0x0000000112ff7812 */ /* 0x010fe8000788c0ff */
[----:B------:R-:W-:Y:S09]  /*5010*/  P2R R194, PR, RZ, 0x10 ;  /* 0x00000010ffc27803 */ /* 0x000ff20000000000 */
[----:B------:R-:W-:Y:S02]  /*5020*/  @P4 MOV R77, R16 ;  /* 0x00000010004d4202 */ /* 0x000fe40000000f00 */
[----:B------:R-:W-:Y:S01]  /*5030*/  @P4 LOP3.LUT R75, R17, 0xffff, RZ, 0xc0, !PT ;  /* 0x0000ffff114b4812 */ /* 0x000fe200078ec0ff */
[----:B--23--:R-:W-:Y:S06]  /*5040*/  @!P0 BRA `(.L_x_97) ;  /* 0x0000000000a48947 */ /* 0x00cfec0003800000 */
[----:B------:R-:W-:Y:S01]  /*5050*/  IMAD.HI.U32 R23, R178, R71, RZ ;  /* 0x00000047b2177227 */ /* 0x000fe200078e00ff */
[----:B------:R-:W-:Y:S02]  /*5060*/  ISETP.NE.AND P0, PT, R70, 0x1, PT ;  /* 0x000000014600780c */ /* 0x000fe40003f05270 */
[----:B------:R-:W-:Y:S01]  /*5070*/  ISETP.NE.AND P2, PT, R72, 0x1, PT ;  /* 0x000000014800780c */ /* 0x000fe20003f45270 */
[----:B------:R-:W-:Y:S01]  /*5080*/  IMAD.HI.U32 R22, R177, R168, RZ ;  /* 0x000000a8b1167227 */ /* 0x000fe200078e00ff */
[----:B------:R-:W-:Y:S02]  /*5090*/  SHF.R.U32.HI R23, RZ, R174, R23 ;  /* 0x000000aeff177219 */ /* 0x000fe40000011617 */
[----:B------:R-:W-:Y:S01]  /*50a0*/  ISETP.NE.AND P3, PT, R74, 0x1, PT ;  /* 0x000000014a00780c */ /* 0x000fe20003f65270 */
[----:B------:R-:W-:Y:S01]  /*50b0*/  IMAD.HI.U32 R26, R77, R168, RZ ;  /* 0x000000a84d1a7227 */ /* 0x000fe200078e00ff */
[----:B------:R-:W-:Y:S02]  /*50c0*/  SHF.R.U32.HI R22, RZ, R169, R22 ;  /* 0x000000a9ff167219 */ /* 0x000fe40000011616 */
[----:B------:R-:W-:Y:S01]  /*50d0*/  SEL R3, R178, R23, !P0 ;  /* 0x00000017b2037207 */ /* 0x000fe20004000000 */
[----:B------:R-:W-:Y:S01]  /*50e0*/  IMAD.HI.U32 R23, R75, R71, RZ ;  /* 0x000000474b177227 */ /* 0x000fe200078e00ff */
[----:B------:R-:W-:Y:S02]  /*50f0*/  SEL R7, R177, R22, !P3 ;  /* 0x00000016b1077207 */ /* 0x000fe40005800000 */
[----:B------:R-:W-:Y:S01]  /*5100*/  SHF.R.U32.HI R26, RZ, R169, R26 ;  /* 0x000000a9ff1a7219 */ /* 0x000fe2000001161a */
[-C--:B------:R-:W-:Y:S04]  /*5110*/  IMAD.HI.U32 R22, R3, R68.reuse, RZ ;  /* 0x0000004403167227 */ /* 0x080fe800078e00ff */
[----:B------:R-:W-:Y:S01]  /*5120*/  IMAD.HI.U32 R24, R7, R68, RZ ;  /* 0x0000004407187227 */ /* 0x000fe200078e00ff */
[-C--:B------:R-:W-:Y:S02]  /*5130*/  @P2 SHF.R.U32.HI R3, RZ, R69.reuse, R22 ;  /* 0x00000045ff032219 */ /* 0x080fe40000011616 */
[----:B------:R-:W-:Y:S02]  /*5140*/  SHF.R.U32.HI R22, RZ, R174, R23 ;  /* 0x000000aeff167219 */ /* 0x000fe40000011617 */
[----:B------:R-:W-:Y:S01]  /*5150*/  @P2 SHF.R.U32.HI R7, RZ, R69, R24 ;  /* 0x00000045ff072219 */ /* 0x000fe20000011618 */
[C---:B------:R-:W-:Y:S01]  /*5160*/  IMAD R2, R72.reuse, R3, RZ ;  /* 0x0000000348027224 */ /* 0x040fe200078e02ff */
[----:B------:R-:W-:Y:S02]  /*5170*/  SEL R5, R75, R22, !P0 ;  /* 0x000000164b057207 */ /* 0x000fe40004000000 */
[----:B------:R-:W-:Y:S01]  /*5180*/  SEL R3, R77, R26, !P3 ;  /* 0x0000001a4d037207 */ /* 0x000fe20005800000 */
[----:B------:R-:W-:Y:S01]  /*5190*/  IMAD R4, R72, R7, RZ ;  /* 0x0000000748047224 */ /* 0x000fe200078e02ff */
[C---:B------:R-:W-:Y:S01]  /*51a0*/  ISETP.GE.AND P0, PT, R5.reuse, R2, PT ;  /* 0x000000020500720c */ /* 0x040fe20003f06270 */
[----:B------:R-:W-:Y:S03]  /*51b0*/  IMAD.HI.U32 R6, R5, R68, RZ ;  /* 0x0000004405067227 */ /* 0x000fe600078e00ff */
[----:B------:R-:W-:Y:S01]  /*51c0*/  ISETP.GE.OR P0, PT, R3, R4, P0 ;  /* 0x000000040300720c */ /* 0x000fe20000706670 */
[----:B------:R-:W-:Y:S01]  /*51d0*/  IMAD.MOV R4, RZ, RZ, -R3 ;  /* 0x000000ffff047224 */ /* 0x000fe200078e0a03 */
[-C--:B------:R-:W-:Y:S03]  /*51e0*/  SHF.R.U32.HI R6, RZ, R69.reuse, R6 ;  /* 0x00000045ff067219 */ /* 0x080fe60000011606 */
[----:B------:R-:W-:Y:S01]  /*51f0*/  IMAD R77, R74, R4, R77 ;  /* 0x000000044a4d7224 */ /* 0x000fe200078e024d */
[----:B------:R-:W-:Y:S05]  /*5200*/  SEL R15, R5, R6, !P2 ;  /* 0x00000006050f7207 */ /* 0x000fea0005000000 */
[----:B------:R-:W-:Y:S02]  /*5210*/  IMAD.MOV R6, RZ, RZ, -R15 ;  /* 0x000000ffff067224 */ /* 0x000fe400078e0a0f */
[C---:B------:R-:W-:Y:S04]  /*5220*/  @!P0 IMAD.HI.U32 R2, R3.reuse, R68, RZ ;  /* 0x0000004403028227 */ /* 0x040fe800078e00ff */
[----:B------:R-:W-:Y:S01]  /*5230*/  IMAD R6, R72, R6, R5 ;  /* 0x0000000648067224 */ /* 0x000fe200078e0205 */
[----:B------:R-:W-:Y:S04]  /*5240*/  @!P0 SHF.R.U32.HI R2, RZ, R69, R2 ;  /* 0x00000045ff028219 */ /* 0x000fe80000011602 */
[----:B------:R-:W-:Y:S02]  /*5250*/  @!P0 SEL R0, R3, R2, !P2 ;  /* 0x0000000203008207 */ /* 0x000fe40005000000 */
[----:B------:R-:W-:Y:S02]  /*5260*/  IADD3 R2, PT, PT, -R5, RZ, RZ ;  /* 0x000000ff05027210 */ /* 0x000fe40007ffe1ff */
[----:B------:R-:W-:Y:S01]  /*5270*/  @!P0 IADD3 R8, PT, PT, R15, -R0, RZ ;  /* 0x800000000f088210 */ /* 0x000fe20007ffe0ff */
[----:B------:R-:W-:Y:S02]  /*5280*/  @!P0 IMAD R0, R7, R6, R0 ;  /* 0x0000000607008224 */ /* 0x000fe400078e0200 */
[----:B------:R-:W-:Y:S02]  /*5290*/  IMAD R75, R70, R2, R75 ;  /* 0x00000002464b7224 */ /* 0x000fe400078e024b */
[----:B------:R-:W-:Y:S02]  /*52a0*/  @!P0 IMAD R5, R8, R72, R3 ;  /* 0x0000004808058224 */ /* 0x000fe400078e0203 */
[----:B------:R-:W-:Y:S04]  /*52b0*/  @!P0 IMAD.MOV.U32 R3, RZ, RZ, R0 ;  /* 0x000000ffff038224 */ /* 0x000fe800078e0000 */
[----:B------:R-:W-:Y:S02]  /*52c0*/  IMAD R77, R3, R74, R77 ;  /* 0x0000004a034d7224 */ /* 0x000fe400078e024d */
[----:B------:R-:W-:Y:S07]  /*52d0*/  IMAD R75, R5, R70, R75 ;  /* 0x00000046054b7224 */ /* 0x000fee00078e024b */
.L_x_97:
[----:B-1----:R-:W-:Y:S01]  /*52e0*/  @!P1 ISETP.NE.AND P0, PT, R10, 0x1, PT ;  /* 0x000000010a00980c */ /* 0x002fe20003f05270 */
[----:B------:R-:W-:Y:S01]  /*52f0*/  @!P1 IMAD.HI.U32 R0, R77, R12, RZ ;  /* 0x0000000c4d009227 */ /* 0x000fe200078e00ff */
[----:B------:R-:W-:Y:S01]  /*5300*/  @!P1 ISETP.NE.AND P2, PT, R9, 0x1, PT ;  /* 0x000000010900980c */ /* 0x000fe20003f45270 */
[----:B------:R-:W-:Y:S01]  /*5310*/  ULOP3.LUT UP0, URZ, UR48, 0x1b0, URZ, 0xc0, !UPT ;  /* 0x000001b030ff7892 */ /* 0x000fe2000f80c0ff */
[----:B------:R-:W-:Y:S01]  /*5320*/  R2UR UR42, R21 ;  /* 0x00000000152a72ca */ /* 0x000fe200000e0000 */
[----:B------:R-:W-:Y:S01]  /*5330*/  @!P1 IMAD.HI.U32 R3, R75, R11, RZ ;  /* 0x0000000b4b039227 */ /* 0x000fe200078e00ff */
[----:B------:R-:W-:Y:S02]  /*5340*/  @!P1 SHF.R.U32.HI R0, RZ, R13, R0 ;  /* 0x0000000dff009219 */ /* 0x000fe40000011600 */
[----:B------:R-:W-:Y:S01]  /*5350*/  R2UR UR41, R20 ;  /* 0x00000000142972ca */ /* 0x000fe200000e0000 */
[----:B------:R-:W-:Y:S01]  /*5360*/  VIADD R196, R196, 0x1 ;  /* 0x00000001c4c47836 */ /* 0x000fe20000000000 */
[----:B------:R-:W-:Y:S02]  /*5370*/  @!P1 SHF.R.U32.HI R2, RZ, R14, R3 ;  /* 0x0000000eff029219 */ /* 0x000fe40000011603 */
[----:B------:R-:W-:Y:S02]  /*5380*/  @!P1 SEL R3, R77, R0, !P2 ;  /* 0x000000004d039207 */ /* 0x000fe40005000000 */
[----:B------:R-:W-:Y:S02]  /*5390*/  @!P1 SEL R2, R75, R2, !P0 ;  /* 0x000000024b029207 */ /* 0x000fe40004000000 */
[----:B------:R-:W-:Y:S01]  /*53a0*/  @P4 SHF.R.U32.HI R179, RZ, 0x10, R17 ;  /* 0x00000010ffb34819 */ /* 0x000fe20000011611 */
[----:B------:R-:W-:Y:S02]  /*53b0*/  USHF.L.U32 UR42, UR42, 0x7, URZ ;  /* 0x000000072a2a7899 */ /* 0x000fe400080006ff */
[----:B------:R-:W-:Y:S02]  /*53c0*/  @!P1 IMAD.IADD R0, R2, 0x1, -R3 ;  /* 0x0000000102009824 */ /* 0x000fe400078e0a03 */
[----:B------:R-:W-:Y:S01]  /*53d0*/  @!P1 IMAD.IADD R2, R3, 0x1, -R2 ;  /* 0x0000000103029824 */ /* 0x000fe200078e0a02 */
[----:B------:R-:W-:Y:S01]  /*53e0*/  USHF.L.U32 UR41, UR41, 0x7, URZ ;  /* 0x0000000729297899 */ /* 0x000fe200080006ff */
[----:B------:R-:W-:Y:S02]  /*53f0*/  @!P1 IMAD R77, R0, R9, R77 ;  /* 0x00000009004d9224 */ /* 0x000fe400078e024d */
[----:B------:R-:W-:Y:S01]  /*5400*/  @!P1 IMAD R75, R2, R10, R75 ;  /* 0x0000000a024b9224 */ /* 0x000fe200078e024b */
[----:B------:R-:W-:Y:S08]  /*5410*/  BRA.U !UP0, `(.L_x_98) ;  /* 0x0000000108407547 */ /* 0x000ff0000b800000 */
[----:B------:R-:W1:Y:S01]  /*5420*/  LDCU.64 UR8, c[0x4][0x80] ;  /* 0x01001000ff0877ac */ /* 0x000e620008000a00 */
[----:B------:R-:W-:Y:S01]  /*5430*/  MOV R3, 0x0 ;  /* 0x0000000000037802 */ /* 0x000fe20000000f00 */
[----:B------:R-:W-:Y:S02]  /*5440*/  HFMA2 R12, -RZ, RZ, 0, 5.9604644775390625e-08 ;  /* 0x00000001ff0c7431 */ /* 0x000fe400000001ff */
[----:B------:R-:W-:Y:S02]  /*5450*/  IMAD.MOV.U32 R8, RZ, RZ, 0x70 ;  /* 0x00000070ff087424 */ /* 0x000fe400078e00ff */
[----:B------:R-:W-:Y:S01]  /*5460*/  IMAD.MOV.U32 R13, RZ, RZ, RZ ;  /* 0x000000ffff0d7224 */ /* 0x000fe200078e00ff */
[----:B------:R-:W2:Y:S01]  /*5470*/  LDCU.64 UR6, c[0x4][0x88] ;  /* 0x01001100ff0677ac */ /* 0x000ea20008000a00 */
[----:B------:R-:W3:Y:S01]  /*5480*/  LDC.64 R2, c[0x4][R3] ;  /* 0x0100000003027b82 */ /* 0x000ee20000000a00 */
[----:B------:R-:W4:Y:S01]  /*5490*/  LDCU.64 UR4, c[0x4][0x8] ;  /* 0x01000100ff0477ac */ /* 0x000f220008000a00 */
[----:B-1----:R-:W-:Y:S01]  /*54a0*/  MOV R5, UR9 ;  /* 0x0000000900057c02 */ /* 0x002fe20008000f00 */
[----:B------:R-:W-:Y:S01]  /*54b0*/  IMAD.U32 R4, RZ, RZ, UR8 ;  /* 0x00000008ff047e24 */ /* 0x000fe2000f8e00ff */
[----:B--2---:R-:W-:Y:S01]  /*54c0*/  MOV R7, UR7 ;  /* 0x0000000700077c02 */ /* 0x004fe20008000f00 */
[----:B------:R-:W-:Y:S01]  /*54d0*/  IMAD.U32 R6, RZ, RZ, UR6 ;  /* 0x00000006ff067e24 */ /* 0x000fe2000f8e00ff */
[----:B----4-:R-:W-:Y:S01]  /*54e0*/  MOV R11, UR5 ;  /* 0x00000005000b7c02 */ /* 0x010fe20008000f00 */
[----:B------:R-:W-:Y:S02]  /*54f0*/  IMAD.U32 R10, RZ, RZ, UR4 ;  /* 0x00000004ff0a7e24 */ /* 0x000fe4000f8e00ff */
[----:B------:R-:W-:Y:S07]  /*5500*/  LEPC R20, `(.L_x_98) ;  /* 0x000000001014794e */ /* 0x000fee0000000000 */
[----:B---3-5:R-:W-:Y:S05]  /*5510*/  CALL.ABS.NOINC R2 ;  /* 0x0000000002007343 */ /* 0x028fea0003c00000 */
.L_x_98:
[----:B------:R-:W-:Y:S01]  /*5520*/  LOP3.LUT P0, RZ, R192, 0x1b0, RZ, 0xc0, !PT ;  /* 0x000001b0c0ff7812 */ /* 0x000fe2000780c0ff */
[----:B------:R-:W-:Y:S11]  /*5530*/  BSSY.RECONVERGENT B6, `(.L_x_99) ;  /* 0x0000013000067945 */ /* 0x000ff60003800200 */
[----:B------:R-:W-:Y:S01]  /*5540*/  @!UPT UIADD3 URZ, UPT, UPT, URZ, URZ, URZ ;  /* 0x000000fffffff290 */ /* 0x000fe2000fffe0ff */
[----:B------:R-:W-:Y:S05]  /*5550*/  @!P0 BRA `(.L_x_100) ;  /* 0x0000000000408947 */ /* 0x000fea0003800000 */
        /* <DEDUP_REMOVED lines=16> */
.L_x_100:
[----:B------:R-:W-:Y:S05]  /*5660*/  BSYNC.RECONVERGENT B6 ;  /* 0x0000000000067941 */ /* 0x000fea0003800200 */
.L_x_99:
[----:B------:R-:W-:Y:S01]  /*5670*/  ISETP.NE.U32.AND P4, PT, R166, RZ, PT ;  /* 0x000000ffa600720c */ /* 0x000fe20003f85070 */
[----:B------:R-:W-:Y:S01]  /*5680*/  UISETP.NE.AND UP2, UPT, UR50, URZ, UPT ;  /* 0x000000ff3200728c */ /* 0x000fe2000bf45270 */
[----:B------:R-:W-:Y:S01]  /*5690*/  ISETP.NE.U32.AND P2, PT, RZ, UR38, PT ;  /* 0x00000026ff007c0c */ /* 0x000fe2000bf45070 */
[----:B------:R-:W-:Y:S01]  /*56a0*/  UISETP.NE.U32.AND UP1, UPT, UR44, URZ, UPT ;  /* 0x000000ff2c00728c */ /* 0x000fe2000bf25070 */
[----:B------:R-:W-:Y:S01]  /*56b0*/  ISETP.NE.AND.EX P4, PT, R167, RZ, PT, P4 ;  /* 0x000000ffa700720c */ /* 0x000fe20003f85340 */
[----:B------:R-:W-:Y:S01]  /*56c0*/  UPLOP3.LUT UP0, UPT, UPT, UPT, UPT, 0x40, 0x4 ;  /* 0x000000000004789c */ /* 0x000fe20003f0e870 */
[----:B------:R-:W-:Y:S01]  /*56d0*/  ISETP.NE.AND.EX P2, PT, RZ, UR39, PT, P2 ;  /* 0x00000027ff007c0c */ /* 0x000fe2000bf45320 */
[----:B------:R-:W-:Y:S01]  /*56e0*/  UISETP.NE.AND.EX UP1, UPT, UR45, URZ, UPT, UP1 ;  /* 0x000000ff2d00728c */ /* 0x000fe2000bf25310 */
[----:B------:R-:W-:Y:S04]  /*56f0*/  PLOP3.LUT P1, PT, PT, PT, UP2, 0x80, 0x8 ;  /* 0x000000000008781c */ /* 0x000fe80003f2f028 */
[----:B------:R-:W-:Y:S06]  /*5700*/  @UP2 UPLOP3.LUT UP0, UPT, UPT, UPT, UP1, 0x80, 0x8 ;  /* 0x000000000008289c */ /* 0x000fec0003f0f010 */
[----:B------:R-:W-:Y:S01]  /*5710*/  PLOP3.LUT P0, PT, PT, PT, UP0, 0x80, 0x8 ;  /* 0x000000000008781c */ /* 0x000fe20003f0f008 */
[----:B------:R-:W-:Y:S01]  /*5720*/  @!UPT UIADD3 URZ, UPT, UPT, URZ, URZ, URZ ;  /* 0x000000fffffff290 */ /* 0x000fe2000fffe0ff */
[----:B------:R-:W-:Y:S11]  /*5730*/  BRA.U !UP1, `(.L_x_101) ;  /* 0x0000000109387547 */ /* 0x000ff6000b800000 */
[----:B------:R-:W-:Y:S01]  /*5740*/  UISETP.NE.U32.AND UP0, UPT, UR38, URZ, UPT ;  /* 0x000000ff2600728c */ /* 0x000fe2000bf05070 */
[----:B------:R-:W-:Y:S02]  /*5750*/  HFMA2 R0, -RZ, RZ, 0, 5.9604644775390625e-08 ;  /* 0x00000001ff007431 */ /* 0x000fe400000001ff */
[----:B------:R-:W-:Y:S01]  /*5760*/  IMAD.MOV.U32 R171, RZ, RZ, 0x1 ;  /* 0x00000001ffab7424 */ /* 0x000fe200078e00ff */
[----:B------:R-:W-:Y:S06]  /*5770*/  UISETP.NE.AND.EX UP0, UPT, UR39, URZ, UPT, UP0 ;  /* 0x000000ff2700728c */ /* 0x000fec000bf05300 */
[----:B------:R-:W-:Y:S05]  /*5780*/  PLOP3.LUT P3, PT, PT, PT, UP0, 0x80, 0x8 ;  /* 0x000000000008781c */ /* 0x000fea0003f6f008 */
[----:B------:R-:W1:Y:S01]  /*5790*/  @UP0 LDCU.64 UR6, c[0x0][0x888] ;  /* 0x00011100ff0607ac */ /* 0x000e620008000a00 */
[----:B------:R-:W-:Y:S07]  /*57a0*/  @UP0 UIMAD UR4, UR36, UR44, URZ ;  /* 0x0000002c240402a4 */ /* 0x000fee000f8e02ff */
[----:B------:R-:W-:Y:S01]  /*57b0*/  @!P3 PRMT R171, R0, 0x7610, R171 ;  /* 0x0000761000abb816 */ /* 0x000fe200000000ab */
[----:B-1----:R-:W-:Y:S03]  /*57c0*/  @UP0 UIMAD.WIDE UR6, UR4, 0x4, UR6 ;  /* 0x00000004040608a5 */ /* 0x002fe6000f8e0206 */
[----:B------:R-:W1:Y:S03]  /*57d0*/  @!UP0 LDCU UR4, c[0x0][0x880] ;  /* 0x00011000ff0487ac */ /* 0x000e660008000800 */
[----:B------:R-:W-:Y:S01]  /*57e0*/  IMAD.U32 R2, RZ, RZ, UR6 ;  /* 0x00000006ff027e24 */ /* 0x000fe2000f8e00ff */
[----:B------:R-:W-:Y:S05]  /*57f0*/  MOV R3, UR7 ;  /* 0x0000000700037c02 */ /* 0x000fea0008000f00 */
[----:B-----5:R2:W5:Y:S02]  /*5800*/  @P3 LDG.E R81, desc[UR46][R2.64] ;  /* 0x0000002e02513981 */ /* 0x020564000c1e1900 */
[----:B-12---:R-:W-:Y:S02]  /*5810*/  @!P3 IMAD.U32 R81, RZ, RZ, UR4 ;  /* 0x00000004ff51be24 */ /* 0x006fe4000f8e00ff */
.L_x_101:
[----:B------:R-:W-:Y:S05]  /*5820*/  @!P4 BRA `(.L_x_102) ;  /* 0x000000000020c947 */ /* 0x000fea0003800000 */
[----:B------:R-:W-:Y:S04]  /*5830*/  ISETP.NE.U32.AND P3, PT, R164, RZ, PT ;  /* 0x000000ffa400720c */ /* 0x000fe80003f65070 */
[----:B------:R-:W-:Y:S11]  /*5840*/  ISETP.NE.AND.EX P3, PT, R165, RZ, PT, P3 ;  /* 0x000000ffa500720c */ /* 0x000ff60003f65330 */
[----:B------:R-:W-:Y:S02]  /*5850*/  @!UPT UIADD3 URZ, UPT, UPT, URZ, URZ, URZ ;  /* 0x000000fffffff290 */ /* 0x000fe4000fffe0ff */
[----:B------:R-:W1:Y:S01]  /*5860*/  @P3 LDC.64 R2, c[0x0][0x8a8] ;  /* 0x00022a00ff023b82 */ /* 0x000e620000000a00 */
[----:B------:R-:W-:Y:S04]  /*5870*/  @P3 IMAD R0, R166, UR36, RZ ;  /* 0x00000024a6003c24 */ /* 0x000fe8000f8e02ff */
[----:B-1----:R-:W-:Y:S05]  /*5880*/  @P3 IMAD.WIDE R2, R0, 0x4, R2 ;  /* 0x0000000400023825 */ /* 0x002fea00078e0202 */
[----:B-----5:R1:W5:Y:S02]  /*5890*/  @P3 LDG.E R78, desc[UR46][R2.64] ;  /* 0x0000002e024e3981 */ /* 0x020364000c1e1900 */
[----:B-1----:R-:W2:Y:S02]  /*58a0*/  @!P3 LDC R78, c[0x0][0x8a0] ;  /* 0x00022800ff4ebb82 */ /* 0x002ea40000000800 */
.L_x_102:
[----:B-----5:R-:W-:Y:S01]  /*58b0*/  FSETP.NEU.AND P4, PT, R81, RZ, PT ;  /* 0x000000ff5100720b */ /* 0x020fe20003f8d000 */
[----:B------:R-:W-:Y:S01]  /*58c0*/  BSSY B1, `(.L_x_103) ;  /* 0x0000047000017945 */ /* 0x000fe20003800000 */
[----:B------:R-:W-:Y:S01]  /*58d0*/  SEL R5, RZ, 0xffffffff, P2 ;  /* 0xffffffffff057807 */ /* 0x000fe20001000000 */
[----:B------:R-:W-:Y:S01]  /*58e0*/  IMAD.MOV.U32 R208, RZ, RZ, 0x1 ;  /* 0x00000001ffd07424 */ /* 0x000fe200078e00ff */
[----:B------:R-:W-:Y:S01]  /*58f0*/  LOP3.LUT P3, RZ, R171, 0xff, RZ, 0xc0, !PT ;  /* 0x000000ffabff7812 */ /* 0x000fe2000786c0ff */
[C---:B------:R-:W-:Y:S01]  /*5900*/  IMAD R80, R76.reuse, 0x80, R79 ;  /* 0x000000804c507824 */ /* 0x040fe200078e024f */
[----:B------:R-:W-:Y:S02]  /*5910*/  @P1 SEL R0, RZ, 0xffffffff, P4 ;  /* 0xffffffffff001807 */ /* 0x000fe40002000000 */
[----:B------:R-:W-:Y:S02]  /*5920*/  CS2R R162, SRZ ;  /* 0x0000000000a27805 */ /* 0x000fe4000001ff00 */
[----:B------:R-:W-:Y:S02]  /*5930*/  LEA R3, R181, UR49, 0x3 ;  /* 0x00000031b5037c11 */ /* 0x000fe4000f8e18ff */
[----:B------:R-:W-:Y:S02]  /*5940*/  CS2R R160, SRZ ;  /* 0x0000000000a07805 */ /* 0x000fe4000001ff00 */
[----:B------:R-:W-:Y:S02]  /*5950*/  @P0 SEL R0, R5, R0, !P3 ;  /* 0x0000000005000207 */ /* 0x000fe40005800000 */
[----:B------:R-:W-:Y:S02]  /*5960*/  CS2R R158, SRZ ;  /* 0x00000000009e7805 */ /* 0x000fe4000001ff00 */
[----:B------:R-:W-:Y:S02]  /*5970*/  LEA R195, R76, UR49, 0x3 ;  /* 0x000000314cc37c11 */ /* 0x000fe4000f8e18ff */
[----:B------:R-:W-:Y:S02]  /*5980*/  CS2R R156, SRZ ;  /* 0x00000000009c7805 */ /* 0x000fe4000001ff00 */
[----:B------:R-:W-:Y:S02]  /*5990*/  @P1 LOP3.LUT R0, R0, 0x1, RZ, 0xc0, !PT ;  /* 0x0000000100001812 */ /* 0x000fe400078ec0ff */
[----:B------:R-:W-:Y:S02]  /*59a0*/  CS2R R154, SRZ ;  /* 0x00000000009a7805 */ /* 0x000fe4000001ff00 */
[----:B------:R-:W-:Y:S02]  /*59b0*/  SHF.L.U32 R2, R183, 0x1f, RZ ;  /* 0x0000001fb7027819 */ /* 0x000fe400000006ff */
[----:B------:R-:W-:Y:S02]  /*59c0*/  CS2R R152, SRZ ;  /* 0x0000000000987805 */ /* 0x000fe4000001ff00 */
[----:B------:R-:W-:Y:S02]  /*59d0*/  ISETP.NE.U32.OR P6, PT, R0, 0x1, !P1 ;  /* 0x000000010000780c */ /* 0x000fe40004fc5470 */
[----:B------:R-:W-:Y:S02]  /*59e0*/  CS2R R150, SRZ ;  /* 0x0000000000967805 */ /* 0x000fe4000001ff00 */
[----:B------:R-:W-:Y:S02]  /*59f0*/  PLOP3.LUT P2, PT, PT, PT, UP1, 0x80, 0x8 ;  /* 0x000000000008781c */ /* 0x000fe40003f4f018 */
[----:B------:R-:W-:Y:S02]  /*5a00*/  CS2R R148, SRZ ;  /* 0x0000000000947805 */ /* 0x000fe4000001ff00 */
[----:B------:R-:W-:Y:S02]  /*5a10*/  SEL R0, RZ, 0xffffffff, P4 ;  /* 0xffffffffff007807 */ /* 0x000fe40002000000 */
[----:B------:R-:W-:Y:S03]  /*5a20*/  P2R R184, PR, RZ, 0x40 ;  /* 0x00000040ffb87803 */ /* 0x000fe60000000000 */
[----:B------:R-:W-:Y:S04]  /*5a30*/  @P6 SHF.L.U32 R4, R180, 0x1f, RZ ;  /* 0x0000001fb4046819 */ /* 0x000fe800000006ff */
[----:B------:R-:W-:Y:S01]  /*5a40*/  @P2 SEL R0, R5, R0, !P3 ;  /* 0x0000000005002207 */ /* 0x000fe20005800000 */
[----:B------:R-:W1:Y:S03]  /*5a50*/  @P6 SYNCS.PHASECHK.TRANS64.TRYWAIT P1, [R3+URZ+0x30], R4 ;  /* 0x00003004030065a7 */ /* 0x000e6600080211ff */
[----:B------:R-:W-:Y:S04]  /*5a60*/  LOP3.LUT R0, R0, 0x1, RZ, 0xc0, !PT ;  /* 0x0000000100007812 */ /* 0x000fe800078ec0ff */
[----:B------:R-:W-:Y:S04]  /*5a70*/  ISETP.NE.U32.AND P5, PT, R0, 0x1, PT ;  /* 0x000000010000780c */ /* 0x000fe80003fa5070 */
[----:B------:R-:W-:Y:S01]  /*5a80*/  P2R R209, PR, RZ, 0x20 ;  /* 0x00000020ffd17803 */ /* 0x000fe20000000000 */
[----:B------:R3:W4:Y:S01]  /*5a90*/  SYNCS.PHASECHK.TRANS64.TRYWAIT P0, [R195+URZ+0x80], R2 ;  /* 0x00008002c30075a7 */ /* 0x00072200080011ff */
[----:B-1----:R-:W-:Y:S01]  /*5aa0*/  @P6 SEL R208, RZ, 0x1, !P1 ;  /* 0x00000001ffd06807 */ /* 0x002fe20004800000 */
[----:B---3--:R-:W-:Y:S06]  /*5ab0*/  @!P6 BRA `(.L_x_104) ;  /* 0x00000000009ce947 */ /* 0x008fec0003800000 */
[----:B------:R-:W-:Y:S01]  /*5ac0*/  @P5 IMAD R6, R181, 0x2000, R190 ;  /* 0x00002000b5065824 */ /* 0x000fe200078e02be */
[----:B------:R-:W-:Y:S01]  /*5ad0*/  ISETP.NE.AND P1, PT, R208, RZ, PT ;  /* 0x000000ffd000720c */ /* 0x000fe20003f25270 */
[----:B------:R-:W-:Y:S01]  /*5ae0*/  BSSY B0, `(.L_x_105) ;  /* 0x0000010000007945 */ /* 0x000fe20003800000 */
[----:B------:R-:W-:Y:S01]  /*5af0*/  CS2R R150, SRZ ;  /* 0x0000000000967805 */ /* 0x000fe2000001ff00 */
[--C-:B------:R-:W-:Y:S01]  /*5b00*/  @P5 IMAD R7, R191, -0x10, R6.reuse ;  /* 0xfffffff0bf075824 */ /* 0x100fe200078e0206 */
[----:B------:R-:W-:Y:S01]  /*5b10*/  CS2R R148, SRZ ;  /* 0x0000000000947805 */ /* 0x000fe2000001ff00 */
[----:B------:R-:W-:Y:S01]  /*5b20*/  @P5 IMAD R5, R189, -0x10, R6 ;  /* 0xfffffff0bd055824 */ /* 0x000fe200078e0206 */
[----:B------:R-:W-:Y:S01]  /*5b30*/  CS2R R158, SRZ ;  /* 0x00000000009e7805 */ /* 0x000fe2000001ff00 */
[----:B------:R-:W-:Y:S01]  /*5b40*/  @P5 IMAD R4, R188, 0x10, R7 ;  /* 0x00000010bc045824 */ /* 0x000fe200078e0207 */
[----:B------:R-:W-:Y:S02]  /*5b50*/  CS2R R156, SRZ ;  /* 0x00000000009c7805 */ /* 0x000fe4000001ff00 */
[----:B------:R-:W-:Y:S02]  /*5b60*/  CS2R R154, SRZ ;  /* 0x00000000009a7805 */ /* 0x000fe4000001ff00 */
[----:B------:R-:W-:Y:S02]  /*5b70*/  CS2R R152, SRZ ;  /* 0x0000000000987805 */ /* 0x000fe4000001ff00 */
[----:B------:R-:W-:Y:S02]  /*5b80*/  CS2R R162, SRZ ;  /* 0x0000000000a27805 */ /* 0x000fe4000001ff00 */
[----:B------:R-:W-:Y:S01]  /*5b90*/  CS2R R160, SRZ ;  /* 0x0000000000a07805 */ /* 0x000fe2000001ff00 */
[----:B------:R-:W-:Y:S06]  /*5ba0*/  @P1 BRA `(.L_x_106) ;  /* 0x00000000000c1947 */ /* 0x000fec0003800000 */
[----:B------:R-:W-:Y:S04]  /*5bb0*/  SHF.L.U32 R0, R180, 0x1f, RZ ;  /* 0x0000001fb4007819 */ /* 0x000fe800000006ff */
[----:B------:R-:W1:Y:S02]  /*5bc0*/  SYNCS.PHASECHK.TRANS64.TRYWAIT P1, [R3+URZ+0x30], R0 ;  /* 0x00003000030075a7 */ /* 0x000e6400080211ff */
[----:B-1----:R-:W-:Y:S05]  /*5bd0*/  @!P1 BRA `(.L_x_107) ;  /* 0x0000003400549947 */ /* 0x002fea0003800000 */
.L_x_106:
[----:B------:R-:W-:Y:S05]  /*5be0*/  BSYNC B0 ;  /* 0x0000000000007941 */ /* 0x000fea0003800000 */
.L_x_105:
[----:B------:R-:W-:Y:S01]  /*5bf0*/  ISETP.NE.AND P1, PT, R209, RZ, PT ;  /* 0x000000ffd100720c */ /* 0x000fe20003f25270 */
[----:B-1----:R-:W-:Y:S02]  /*5c00*/  VIADD R3, R3, 0x40 ;  /* 0x0000004003037836 */ /* 0x002fe40000000000 */
[----:B------:R-:W-:Y:S02]  /*5c10*/  IMAD.U32 R0, RZ, RZ, UR37 ;  /* 0x00000025ff007e24 */ /* 0x000fe4000f8e00ff */
[----:B------:R-:W-:Y:S03]  /*5c20*/  VIADD R181, R181, 0x1 ;  /* 0x00000001b5b57836 */ /* 0x000fe60000000000 */
[----:B------:R-:W-:Y:S05]  /*5c30*/  PRMT R0, R0, 0x654, R3 ;  /* 0x0000065400007816 */ /* 0x000fea0000000003 */
[----:B------:R1:W3:Y:S04]  /*5c40*/  @P1 LDS.128 R148, [R6] ;  /* 0x0000000006941984 */ /* 0x0002e80000000c00 */
[----:B------:R1:W1:Y:S04]  /*5c50*/  @P1 LDS.128 R156, [R5+0x20] ;  /* 0x00002000059c1984 */ /* 0x0002680000000c00 */
[----:B------:R1:W1:Y:S04]  /*5c60*/  @P1 LDS.128 R152, [R7+0x10] ;  /* 0x0000100007981984 */ /* 0x0002680000000c00 */
[----:B------:R1:W1:Y:S01]  /*5c70*/  @P1 LDS.128 R160, [R4+0x10] ;  /* 0x0000100004a01984 */ /* 0x0002620000000c00 */
[C---:B------:R-:W-:Y:S01]  /*5c80*/  ISETP.NE.AND P1, PT, R181.reuse, 0x2, PT ;  /* 0x00000002b500780c */ /* 0x040fe20003f25270 */
[----:B------:R-:W-:Y:S01]  /*5c90*/  @!PT LDS RZ, [RZ] ;  /* 0x00000000fffff984 */ /* 0x000fe20000000800 */
[----:B------:R-:W-:Y:S01]  /*5ca0*/  @!PT LDS RZ, [RZ] ;  /* 0x00000000fffff984 */ /* 0x000fe20000000800 */
[----:B------:R-:W-:Y:S01]  /*5cb0*/  @!PT LDS RZ, [RZ] ;  /* 0x00000000fffff984 */ /* 0x000fe20000000800 */
[----:B------:R-:W-:Y:S01]  /*5cc0*/  @!PT LDS RZ, [RZ] ;  /* 0x00000000fffff984 */ /* 0x000fe20000000800 */
[----:B------:R5:W-:Y:S06]  /*5cd0*/  MEMBAR.ALL.CTA ;  /* 0x0000000000007992 */ /* 0x000bec0000008000 */
[----:B-----5:R-:W5:Y:S01]  /*5ce0*/  FENCE.VIEW.ASYNC.S ;  /* 0x00000000000073c6 */ /* 0x020f620000000000 */
[----:B------:R-:W-:Y:S02]  /*5cf0*/  SEL R3, RZ, 0x1, P1 ;  /* 0x00000001ff037807 */ /* 0x000fe40000800000 */
[----:B------:R-:W-:Y:S02]  /*5d00*/  SEL R181, R181, RZ, P1 ;  /* 0x000000ffb5b57207 */ /* 0x000fe40000800000 */
[----:B------:R-:W-:Y:S01]  /*5d10*/  LOP3.LUT R180, R180, R3, RZ, 0x3c, !PT ;  /* 0x00000003b4b47212 */ /* 0x000fe200078e3cff */
[----:B-----5:R1:W-:Y:S06]  /*5d20*/  SYNCS.ARRIVE.TRANS64.RED.A1T0 RZ, [R0+URZ], RZ ;  /* 0x000000ff00ff79a7 */ /* 0x0203ec00081004ff */
.L_x_104:
[----:B------:R-:W-:Y:S05]  /*5d30*/  BSYNC B1 ;  /* 0x0000000000017941 */ /* 0x000fea0003800000 */
.L_x_103:
[----:B-1----:R-:W-:Y:S04]  /*5d40*/  SHF.R.U32.HI R0, RZ, 0x15, R80 ;  /* 0x00000015ff007819 */ /* 0x002fe80000011650 */
[----:B------:R-:W-:Y:S01]  /*5d50*/  LOP3.LUT P1, RZ, R0, 0x3, R173, 0x48, !PT ;  /* 0x0000000300ff7812 */ /* 0x000fe200078248ad */
[----:B------:R-:W-:Y:S01]  /*5d60*/  @!UPT UIADD3 URZ, UPT, UPT, URZ, URZ, URZ ;  /* 0x000000fffffff290 */ /* 0x000fe2000fffe0ff */
[----:B----4-:R-:W-:Y:S11]  /*5d70*/  @P0 BRA `(.L_x_108) ;  /* 0x0000000000080947 */ /* 0x010ff60003800000 */
[----:B------:R-:W1:Y:S02]  /*5d80*/  SYNCS.PHASECHK.TRANS64.TRYWAIT P0, [R195+URZ+0x80], R2 ;  /* 0x00008002c30075a7 */ /* 0x000e6400080011ff */
[----:B-1----:R-:W-:Y:S05]  /*5d90*/  @!P0 BRA `(.L_x_109) ;  /* 0x0000003000f88947 */ /* 0x002fea0003800000 */
.L_x_108:
[----:B------:R-:W-:Y:S04]  /*5da0*/  BSSY.RECONVERGENT B6, `(.L_x_110) ;  /* 0x0000012000067945 */ /* 0x000fe80003800200 */
[----:B------:R-:W-:Y:S05]  /*5db0*/  @!P1 BRA `(.L_x_111) ;  /* 0x0000000000409947 */ /* 0x000fea0003800000 */
[----:B------:R-:W4:Y:S01]  /*5dc0*/  LDCU.64 UR8, c[0x4][0x70] ;  /* 0x01000e00ff0877ac */ /* 0x000f220008000a00 */
[----:B------:R-:W-:Y:S01]  /*5dd0*/  MOV R3, 0x0 ;  /* 0x0000000000037802 */ /* 0x000fe20000000f00 */
[----:B------:R-:W-:Y:S02]  /*5de0*/  HFMA2 R12, -RZ, RZ, 0, 5.9604644775390625e-08 ;  /* 0x00000001ff0c7431 */ /* 0x000fe400000001ff */
[----:B------:R-:W-:Y:S02]  /*5df0*/  IMAD.MOV.U32 R8, RZ, RZ, 0x192 ;  /* 0x00000192ff087424 */ /* 0x000fe400078e00ff */
[----:B------:R-:W-:Y:S01]  /*5e00*/  IMAD.MOV.U32 R13, RZ, RZ, RZ ;  /* 0x000000ffff0d7224 */ /* 0x000fe200078e00ff */
[----:B------:R-:W5:Y:S01]  /*5e10*/  LDCU.64 UR6, c[0x4][0x78] ;  /* 0x01000f00ff0677ac */ /* 0x000f620008000a00 */
[----:B-1----:R-:W1:Y:S01]  /*5e20*/  LDC.64 R2, c[0x4][R3] ;  /* 0x0100000003027b82 */ /* 0x002e620000000a00 */
[----:B------:R-:W2:Y:S01]  /*5e30*/  LDCU.64 UR4, c[0x4][0x10] ;  /* 0x01000200ff0477ac */ /* 0x000ea20008000a00 */
[----:B----4-:R-:W-:Y:S01]  /*5e40*/  MOV R5, UR9 ;  /* 0x0000000900057c02 */ /* 0x010fe20008000f00 */
[----:B------:R-:W-:Y:S01]  /*5e50*/  IMAD.U32 R4, RZ, RZ, UR8 ;  /* 0x00000008ff047e24 */ /* 0x000fe2000f8e00ff */
[----:B-----5:R-:W-:Y:S01]  /*5e60*/  MOV R7, UR7 ;  /* 0x0000000700077c02 */ /* 0x020fe20008000f00 */
[----:B------:R-:W-:Y:S01]  /*5e70*/  IMAD.U32 R6, RZ, RZ, UR6 ;  /* 0x00000006ff067e24 */ /* 0x000fe2000f8e00ff */
[----:B--2---:R-:W-:Y:S01]  /*5e80*/  MOV R11, UR5 ;  /* 0x00000005000b7c02 */ /* 0x004fe20008000f00 */
[----:B------:R-:W-:Y:S02]  /*5e90*/  IMAD.U32 R10, RZ, RZ, UR4 ;  /* 0x00000004ff0a7e24 */ /* 0x000fe4000f8e00ff */
[----:B------:R-:W-:Y:S07]  /*5ea0*/  LEPC R20, `(.L_x_111) ;  /* 0x000000001014794e */ /* 0x000fee0000000000 */
[----:B-1-3--:R-:W-:Y:S05]  /*5eb0*/  CALL.ABS.NOINC R2 ;  /* 0x0000000002007343 */ /* 0x00afea0003c00000 */
.L_x_111:
[----:B------:R-:W-:Y:S05]  /*5ec0*/  BSYNC.RECONVERGENT B6 ;  /* 0x0000000000067941 */ /* 0x000fea0003800200 */
.L_x_110:
[-C--:B---3--:R-:W-:Y:S01]  /*5ed0*/  F2FP.F16.E4M3.UNPACK_B R83, R148.reuse ;  /* 0x00000094ff53723e */ /* 0x088fe200020006ff */
[----:B------:R-:W-:Y:S05]  /*5ee0*/  WARPSYNC.ALL ;  /* 0x0000000000007948 */ /* 0x000fea0003800000 */
[----:B------:R-:W-:Y:S01]  /*5ef0*/  R2UR UR4, R80 ;  /* 0x00000000500472ca */ /* 0x000fe200000e0000 */
[--C-:B------:R-:W-:Y:S01]  /*5f00*/  HADD2.F32 R82, -RZ, R83.reuse.H0_H0 ;  /* 0x20000053ff527230 */ /* 0x100fe20000004100 */
[----:B------:R-:W-:Y:S01]  /*5f10*/  F2FP.F16.E4M3.UNPACK_B R85, R148.H1 ;  /* 0x00000094ff55723e */ /* 0x000fe200030006ff */
[----:B------:R-:W-:Y:S01]  /*5f20*/  HADD2.F32 R83, -RZ, R83.H1_H1 ;  /* 0x30000053ff537230 */ /* 0x000fe20000004100 */
[-C--:B------:R-:W-:Y:S01]  /*5f30*/  F2FP.F16.E4M3.UNPACK_B R87, R149.reuse ;  /* 0x00000095ff57723e */ /* 0x080fe200020006ff */
[----:B------:R-:W-:Y:S01]  /*5f40*/  BSSY.RECONVERGENT B0, `(.L_x_112) ;  /* 0x000011d000007945 */ /* 0x000fe20003800200 */
[----:B------:R-:W-:Y:S01]  /*5f50*/  F2FP.F16.E4M3.UNPACK_B R89, R149.H1 ;  /* 0x00000095ff59723e */ /* 0x000fe200030006ff */
[----:B------:R-:W-:Y:S01]  /*5f60*/  HADD2.F32 R84, -RZ, R85.H0_H0 ;  /* 0x20000055ff547230 */ /* 0x000fe20000004100 */
[-C--:B------:R-:W-:Y:S01]  /*5f70*/  F2FP.F16.E4M3.UNPACK_B R91, R150.reuse ;  /* 0x00000096ff5b723e */ /* 0x080fe200020006ff */
[----:B------:R-:W-:Y:S01]  /*5f80*/  HADD2.F32 R88, -RZ, R87.H1_H1 ;  /* 0x30000057ff587230 */ /* 0x000fe20000004100 */
[----:B------:R-:W-:Y:S01]  /*5f90*/  F2FP.F16.E4M3.UNPACK_B R93, R150.H1 ;  /* 0x00000096ff5d723e */ /* 0x000fe200030006ff */
[----:B------:R-:W-:Y:S01]  /*5fa0*/  HADD2.F32 R86, -RZ, R85.H1_H1 ;  /* 0x30000055ff567230 */ /* 0x000fe20000004100 */
[-C--:B------:R-:W-:Y:S01]  /*5fb0*/  F2FP.F16.E4M3.UNPACK_B R95, R151.reuse ;  /* 0x00000097ff5f723e */ /* 0x080fe200020006ff */
[----:B------:R-:W2:Y:S01]  /*5fc0*/  LDTM.x64 R4, tmem[UR4] ;  /* 0x00000004000479ee */ /* 0x000ea20008340000 */
[----:B------:R-:W-:Y:S01]  /*5fd0*/  F2FP.F16.E4M3.UNPACK_B R97, R151.H1 ;  /* 0x00000097ff61723e */ /* 0x000fe200030006ff */
[----:B------:R-:W-:Y:S01]  /*5fe0*/  HADD2.F32 R85, -RZ, R87.H0_H0 ;  /* 0x20000057ff557230 */ /* 0x000fe20000004100 */
[-C--:B------:R-:W-:Y:S01]  /*5ff0*/  F2FP.F16.E4M3.UNPACK_B R99, R152.reuse ;  /* 0x00000098ff63723e */ /* 0x080fe200020006ff */
[----:B------:R-:W-:Y:S01]  /*6000*/  HADD2.F32 R87, -RZ, R89.H0_H0 ;  /* 0x20000059ff577230 */ /* 0x000fe20000004100 */
[----:B------:R-:W-:Y:S01]  /*6010*/  F2FP.F16.E4M3.UNPACK_B R101, R152.H1 ;  /* 0x00000098ff65723e */ /* 0x000fe200030006ff */
[----:B------:R-:W-:Y:S01]  /*6020*/  HADD2.F32 R92, -RZ, R91.H1_H1 ;  /* 0x3000005bff5c7230 */ /* 0x000fe20000004100 */
[----:B------:R-:W-:Y:S01]  /*6030*/  ISETP.NE.AND P6, PT, R184, RZ, PT ;  /* 0x000000ffb800720c */ /* 0x000fe20003fc5270 */
[----:B------:R-:W-:Y:S01]  /*6040*/  HADD2.F32 R96, -RZ, R95.H1_H1 ;  /* 0x3000005fff607230 */ /* 0x000fe20000004100 */
[----:B------:R-:W-:Y:S01]  /*6050*/  SHF.L.U32 R211, R176, 0x4, RZ ;  /* 0x00000004b0d37819 */ /* 0x000fe200000006ff */
[----:B------:R-:W-:Y:S01]  /*6060*/  HADD2.F32 R100, -RZ, R99.H1_H1 ;  /* 0x30000063ff647230 */ /* 0x000fe20000004100 */
[----:B------:R-:W-:Y:S01]  /*6070*/  SHF.L.U32 R217, R175, 0x4, RZ ;  /* 0x00000004afd97819 */ /* 0x000fe200000006ff */
[----:B------:R-:W-:Y:S01]  /*6080*/  HADD2.F32 R90, -RZ, R89.H1_H1 ;  /* 0x30000059ff5a7230 */ /* 0x000fe20000004100 */
[C---:B------:R-:W-:Y:S01]  /*6090*/  IADD3 R197, PT, PT, R190.reuse, R211, RZ ;  /* 0x000000d3bec57210 */ /* 0x040fe20007ffe0ff */
[----:B------:R-:W-:Y:S01]  /*60a0*/  HADD2.F32 R89, -RZ, R91.H0_H0 ;  /* 0x2000005bff597230 */ /* 0x000fe20000004100 */
[----:B------:R-:W-:Y:S01]  /*60b0*/  IADD3 R199, PT, PT, R190, R217, RZ ;  /* 0x000000d9bec77210 */ /* 0x000fe20007ffe0ff */
[--C-:B------:R-:W-:Y:S01]  /*60c0*/  HADD2.F32 R91, -RZ, R93.reuse.H0_H0 ;  /* 0x2000005dff5b7230 */ /* 0x100fe20000004100 */
[----:B------:R-:W-:Y:S01]  /*60d0*/  SHF.L.U32 R210, R188, 0x4, RZ ;  /* 0x00000004bcd27819 */ /* 0x000fe200000006ff */
[----:B------:R-:W-:Y:S01]  /*60e0*/  HADD2.F32 R94, -RZ, R93.H1_H1 ;  /* 0x3000005dff5e7230 */ /* 0x000fe20000004100 */
[----:B------:R-:W-:Y:S01]  /*60f0*/  F2FP.F16.E4M3.UNPACK_B R103, R153 ;  /* 0x00000099ff67723e */ /* 0x000fe200020006ff */
[----:B------:R-:W-:Y:S01]  /*6100*/  HADD2.F32 R93, -RZ, R95.H0_H0 ;  /* 0x2000005fff5d7230 */ /* 0x000fe20000004100 */
[----:B------:R-:W-:Y:S01]  /*6110*/  IADD3 R198, PT, PT, R210, R197, RZ ;  /* 0x000000c5d2c67210 */ /* 0x000fe20007ffe0ff */
[----:B------:R-:W-:Y:S01]  /*6120*/  HADD2.F32 R95, -RZ, R97.H0_H0 ;  /* 0x20000061ff5f7230 */ /* 0x000fe20000004100 */
[----:B------:R-:W-:Y:S01]  /*6130*/  F2FP.F16.E4M3.UNPACK_B R105, R153.H1 ;  /* 0x00000099ff69723e */ /* 0x000fe200030006ff */
[C---:B--2---:R-:W-:Y:S01]  /*6140*/  FMUL R0, R78.reuse, R4 ;  /* 0x000000044e007220 */ /* 0x044fe20000400000 */
[C---:B-1----:R-:W-:Y:S01]  /*6150*/  FMUL R2, R78.reuse, R5 ;  /* 0x000000054e027220 */ /* 0x042fe20000400000 */
[C---:B------:R-:W-:Y:S01]  /*6160*/  FMUL R4, R78.reuse, R8 ;  /* 0x000000084e047220 */ /* 0x040fe20000400000 */
[C---:B------:R-:W-:Y:S01]  /*6170*/  FMUL R5, R78.reuse, R9 ;  /* 0x000000094e057220 */ /* 0x040fe20000400000 */
[C---:B------:R-:W-:Y:S01]  /*6180*/  FFMA R0, R81.reuse, R82, R0 ;  /* 0x0000005251007223 */ /* 0x040fe20000000000 */
[C---:B------:R-:W-:Y:S01]  /*6190*/  FFMA R2, R81.reuse, R83, R2 ;  /* 0x0000005351027223 */ /* 0x040fe20000000002 */
[C---:B------:R-:W-:Y:S01]  /*61a0*/  FMUL R8, R78.reuse, R12 ;  /* 0x0000000c4e087220 */ /* 0x040fe20000400000 */
[C---:B------:R-:W-:Y:S01]  /*61b0*/  FMUL R9, R78.reuse, R13 ;  /* 0x0000000d4e097220 */ /* 0x040fe20000400000 */
[C---:B------:R-:W-:Y:S01]  /*61c0*/  FMUL R12, R78.reuse, R16 ;  /* 0x000000104e0c7220 */ /* 0x040fe20000400000 */
[C---:B------:R-:W-:Y:S01]  /*61d0*/  FMUL R13, R78.reuse, R17 ;  /* 0x000000114e0d7220 */ /* 0x040fe20000400000 */
[C---:B------:R-:W-:Y:S01]  /*61e0*/  FMUL R16, R78.reuse, R20 ;  /* 0x000000144e107220 */ /* 0x040fe20000400000 */
[C---:B------:R-:W-:Y:S01]  /*61f0*/  FMUL R17, R78.reuse, R21 ;  /* 0x000000154e117220 */ /* 0x040fe20000400000 */
[----:B------:R-:W-:Y:S02]  /*6200*/  HADD2.F32 R104, -RZ, R103.H1_H1 ;  /* 0x30000067ff687230 */ /* 0x000fe40000004100 */
[C---:B------:R-:W-:Y:S01]  /*6210*/  FMUL R20, R78.reuse, R24 ;  /* 0x000000184e147220 */ /* 0x040fe20000400000 */
[C---:B------:R-:W-:Y:S01]  /*6220*/  FMUL R21, R78.reuse, R25 ;  /* 0x000000194e157220 */ /* 0x040fe20000400000 */
[C---:B------:R-:W-:Y:S01]  /*6230*/  FMUL R24, R78.reuse, R28 ;  /* 0x0000001c4e187220 */ /* 0x040fe20000400000 */
[C---:B------:R-:W-:Y:S01]  /*6240*/  FMUL R25, R78.reuse, R29 ;  /* 0x0000001d4e197220 */ /* 0x040fe20000400000 */
[C---:B------:R-:W-:Y:S01]  /*6250*/  FMUL R28, R78.reuse, R32 ;  /* 0x000000204e1c7220 */ /* 0x040fe20000400000 */
[C---:B------:R-:W-:Y:S01]  /*6260*/  FMUL R29, R78.reuse, R33 ;  /* 0x000000214e1d7220 */ /* 0x040fe20000400000 */
[C---:B------:R-:W-:Y:S01]  /*6270*/  FMUL R32, R78.reuse, R36 ;  /* 0x000000244e207220 */ /* 0x040fe20000400000 */
[----:B------:R-:W-:Y:S01]  /*6280*/  F2FP.F16.E4M3.UNPACK_B R107, R154 ;  /* 0x0000009aff6b723e */ /* 0x000fe200020006ff */
[C---:B------:R-:W-:Y:S01]  /*6290*/  FMUL R33, R78.reuse, R37 ;  /* 0x000000254e217220 */ /* 0x040fe20000400000 */
[C---:B------:R-:W-:Y:S01]  /*62a0*/  FMUL R36, R78.reuse, R40 ;  /* 0x000000284e247220 */ /* 0x040fe20000400000 */
[----:B------:R-:W-:Y:S01]  /*62b0*/  F2FP.F16.E4M3.UNPACK_B R109, R154.H1 ;  /* 0x0000009aff6d723e */ /* 0x000fe200030006ff */
[C---:B------:R-:W-:Y:S01]  /*62c0*/  FMUL R37, R78.reuse, R41 ;  /* 0x000000294e257220 */ /* 0x040fe20000400000 */
[----:B------:R-:W-:Y:S02]  /*62d0*/  HADD2.F32 R108, -RZ, R107.H1_H1 ;  /* 0x3000006bff6c7230 */ /* 0x000fe40000004100 */
        /* <DEDUP_REMOVED lines=26> */
[C---:B------:R-:W-:Y:S01]  /*6480*/  FFMA R3, R81.reuse, R84, R3 ;  /* 0x0000005451037223 */ /* 0x040fe20000000003 */
[C---:B------:R-:W-:Y:S01]  /*6490*/  FFMA R7, R81.reuse, R86, R7 ;  /* 0x0000005651077223 */ /* 0x040fe20000000007 */
[----:B------:R-:W-:Y:S01]  /*64a0*/  F2FP.F16.E4M3.UNPACK_B R127, R159 ;  /* 0x0000009fff7f723e */ /* 0x000fe200020006ff */
[C---:B------:R-:W-:Y:S01]  /*64b0*/  FFMA R4, R81.reuse, R85, R4 ;  /* 0x0000005551047223 */ /* 0x040fe20000000004 */
[C---:B------:R-:W-:Y:S01]  /*64c0*/  FFMA R5, R81.reuse, R88, R5 ;  /* 0x0000005851057223 */ /* 0x040fe20000000005 */
[----:B------:R-:W-:Y:S01]  /*64d0*/  F2FP.F16.E4M3.UNPACK_B R129, R159.H1 ;  /* 0x0000009fff81723e */ /* 0x000fe200030006ff */
[----:B------:R-:W-:Y:S01]  /*64e0*/  FFMA R6, R81, R87, R6 ;  /* 0x0000005751067223 */ /* 0x000fe20000000006 */
[----:B------:R-:W-:Y:S01]  /*64f0*/  F2FP.SATFINITE.E4M3.F32.PACK_AB_MERGE_C R185, R7, R3, RZ ;  /* 0x0000000307b9723e */ /* 0x000fe200048070ff */
[----:B------:R-:W-:Y:S02]  /*6500*/  HADD2.F32 R124, -RZ, R123.H1_H1 ;  /* 0x3000007bff7c7230 */ /* 0x000fe40000004100 */
[----:B------:R-:W-:Y:S01]  /*6510*/  FMUL R11, R78, R11 ;  /* 0x0000000b4e0b7220 */ /* 0x000fe20000400000 */
[----:B------:R-:W-:Y:S01]  /*6520*/  HADD2.F32 R128, -RZ, R127.H1_H1 ;  /* 0x3000007fff807230 */ /* 0x000fe20000004100 */
[----:B------:R-:W-:Y:S01]  /*6530*/  F2FP.SATFINITE.E4M3.F32.PACK_AB_MERGE_C R184, R2, R0, R185 ;  /* 0x0000000002b8723e */ /* 0x000fe200048070b9 */
[C---:B------:R-:W-:Y:S01]  /*6540*/  FMUL R10, R78.reuse, R14 ;  /* 0x0000000e4e0a7220 */ /* 0x040fe20000400000 */
[C---:B------:R-:W-:Y:S01]  /*6550*/  FFMA R11, R81.reuse, R90, R11 ;  /* 0x0000005a510b7223 */ /* 0x040fe2000000000b */
[C---:B------:R-:W-:Y:S01]  /*6560*/  FFMA R8, R81.reuse, R89, R8 ;  /* 0x0000005951087223 */ /* 0x040fe20000000008 */
[----:B------:R-:W-:Y:S01]  /*6570*/  FFMA R9, R81, R92, R9 ;  /* 0x0000005c51097223 */ /* 0x000fe20000000009 */
[----:B------:R-:W-:Y:S01]  /*6580*/  F2FP.F16.E4M3.UNPACK_B R131, R160 ;  /* 0x000000a0ff83723e */ /* 0x000fe200020006ff */
[----:B------:R-:W-:Y:S01]  /*6590*/  HADD2.F32 R98, -RZ, R97.H1_H1 ;  /* 0x30000061ff627230 */ /* 0x000fe20000004100 */
[----:B------:R-:W-:Y:S01]  /*65a0*/  F2FP.SATFINITE.E4M3.F32.PACK_AB_MERGE_C R186, R11, R6, RZ ;  /* 0x000000060bba723e */ /* 0x000fe200048070ff */
[----:B------:R-:W-:Y:S01]  /*65b0*/  FFMA R10, R81, R91, R10 ;  /* 0x0000005b510a7223 */ /* 0x000fe2000000000a */
[----:B------:R-:W-:Y:S02]  /*65c0*/  HADD2.F32 R97, -RZ, R99.H0_H0 ;  /* 0x20000063ff617230 */ /* 0x000fe40000004100 */
[C---:B------:R-:W-:Y:S01]  /*65d0*/  FMUL R15, R78.reuse, R15 ;  /* 0x0000000f4e0f7220 */ /* 0x040fe20000400000 */
[----:B------:R-:W-:Y:S01]  /*65e0*/  F2FP.SATFINITE.E4M3.F32.PACK_AB_MERGE_C R185, R5, R4, R186 ;  /* 0x0000000405b9723e */ /* 0x000fe200048070ba */
[----:B------:R-:W-:Y:S02]  /*65f0*/  HADD2.F32 R132, -RZ, R131.H1_H1 ;  /* 0x30000083ff847230 */ /* 0x000fe40000004100 */
[C---:B------:R-:W-:Y:S01]  /*6600*/  FMUL R14, R78.reuse, R18 ;  /* 0x000000124e0e7220 */ /* 0x040fe20000400000 */
[C---:B------:R-:W-:Y:S01]  /*6610*/  FFMA R15, R81.reuse, R94, R15 ;  /* 0x0000005e510f7223 */ /* 0x040fe2000000000f */
[C---:B------:R-:W-:Y:S01]  /*6620*/  FFMA R12, R81.reuse, R93, R12 ;  /* 0x0000005d510c7223 */ /* 0x040fe2000000000c */
[----:B------:R-:W-:Y:S01]  /*6630*/  FFMA R13, R81, R96, R13 ;  /* 0x00000060510d7223 */ /* 0x000fe2000000000d */
[----:B------:R-:W-:Y:S01]  /*6640*/  F2FP.F16.E4M3.UNPACK_B R133, R160.H1 ;  /* 0x000000a0ff85723e */ /* 0x000fe200030006ff */
[--C-:B------:R-:W-:Y:S01]  /*6650*/  HADD2.F32 R99, -RZ, R101.reuse.H0_H0 ;  /* 0x20000065ff637230 */ /* 0x100fe20000004100 */
[----:B------:R-:W-:Y:S01]  /*6660*/  F2FP.SATFINITE.E4M3.F32.PACK_AB_MERGE_C R186, R15, R10, RZ ;  /* 0x0000000a0fba723e */ /* 0x000fe200048070ff */
[----:B------:R-:W-:Y:S01]  /*6670*/  FFMA R14, R81, R95, R14 ;  /* 0x0000005f510e7223 */ /* 0x000fe2000000000e */
[C---:B------:R-:W-:Y:S01]  /*6680*/  FMUL R19, R78.reuse, R19 ;  /* 0x000000134e137220 */ /* 0x040fe20000400000 */
[----:B------:R-:W-:Y:S01]  /*6690*/  HADD2.F32 R102, -RZ, R101.H1_H1 ;  /* 0x30000065ff667230 */ /* 0x000fe20000004100 */
[----:B------:R-:W-:Y:S01]  /*66a0*/  F2FP.SATFINITE.E4M3.F32.PACK_AB_MERGE_C R186, R9, R8, R186 ;  /* 0x0000000809ba723e */ /* 0x000fe200048070ba */
[----:B------:R-:W-:Y:S02]  /*66b0*/  HADD2.F32 R101, -RZ, R103.H0_H0 ;  /* 0x20000067ff657230 */ /* 0x000fe40000004100 */
[C---:B------:R-:W-:Y:S01]  /*66c0*/  FFMA R19, R81.reuse, R98, R19 ;  /* 0x0000006251137223 */ /* 0x040fe20000000013 */
[C---:B------:R-:W-:Y:S01]  /*66d0*/  FFMA R16, R81.reuse, R97, R16 ;  /* 0x0000006151107223 */ /* 0x040fe20000000010 */
[----:B------:R-:W-:Y:S01]  /*66e0*/  FFMA R17, R81, R100, R17 ;  /* 0x0000006451117223 */ /* 0x000fe20000000011 */
[C---:B------:R-:W-:Y:S01]  /*66f0*/  FMUL R18, R78.reuse, R22 ;  /* 0x000000164e127220 */ /* 0x040fe20000400000 */
[----:B------:R-:W-:Y:S01]  /*6700*/  F2FP.F16.E4M3.UNPACK_B R135, R161 ;  /* 0x000000a1ff87723e */ /* 0x000fe200020006ff */
        /* <DEDUP_REMOVED lines=10> */
[----:B------:R1:W-:Y:S01]  /*67b0*/  STS.128 [R172+UR49+0x4200], R184 ;  /* 0x004200b8ac007988 */ /* 0x0003e20008000c31 */
[----:B------:R-:W-:Y:S01]  /*67c0*/  HADD2.F32 R136, -RZ, R135.H1_H1 ;  /* 0x30000087ff887230 */ /* 0x000fe20000004100 */
[----:B------:R-:W-:Y:S01]  /*67d0*/  F2FP.SATFINITE.E4M3.F32.PACK_AB_MERGE_C R200, R23, R18, RZ ;  /* 0x0000001217c8723e */ /* 0x000fe200048070ff */
[C---:B------:R-:W-:Y:S01]  /*67e0*/  FMUL R22, R78.reuse, R26 ;  /* 0x0000001a4e167220 */ /* 0x040fe20000400000 */
[C---:B------:R-:W-:Y:S01]  /*67f0*/  FMUL R27, R78.reuse, R27 ;  /* 0x0000001b4e1b7220 */ /* 0x040fe20000400000 */
[--C-:B------:R-:W-:Y:S01]  /*6800*/  HADD2.F32 R107, -RZ, R109.reuse.H0_H0 ;  /* 0x2000006dff6b7230 */ /* 0x100fe20000004100 */
[----:B------:R-:W-:Y:S01]  /*6810*/  F2FP.SATFINITE.E4M3.F32.PACK_AB_MERGE_C R200, R17, R16, R200 ;  /* 0x0000001011c8723e */ /* 0x000fe200048070c8 */
[C---:B------:R-:W-:Y:S01]  /*6820*/  FFMA R22, R81.reuse, R103, R22 ;  /* 0x0000006751167223 */ /* 0x040fe20000000016 */
[C---:B------:R-:W-:Y:S01]  /*6830*/  FFMA R27, R81.reuse, R106, R27 ;  /* 0x0000006a511b7223 */ /* 0x040fe2000000001b */
[C---:B------:R-:W-:Y:S01]  /*6840*/  FFMA R24, R81.reuse, R105, R24 ;  /* 0x0000006951187223 */ /* 0x040fe20000000018 */
[----:B------:R-:W-:Y:S01]  /*6850*/  F2FP.F16.E4M3.UNPACK_B R137, R161.H1 ;  /* 0x000000a1ff89723e */ /* 0x000fe200030006ff */
[----:B------:R-:W-:Y:S02]  /*6860*/  HADD2.F32 R110, -RZ, R109.H1_H1 ;  /* 0x3000006dff6e7230 */ /* 0x000fe40000004100 */
[----:B------:R-:W-:Y:S01]  /*6870*/  FFMA R25, R81, R108, R25 ;  /* 0x0000006c51197223 */ /* 0x000fe20000000019 */
[----:B------:R-:W-:Y:S01]  /*6880*/  F2FP.SATFINITE.E4M3.F32.PACK_AB_MERGE_C R201, R27, R22, RZ ;  /* 0x000000161bc9723e */ /* 0x000fe200048070ff */
[----:B------:R-:W-:Y:S02]  /*6890*/  HADD2.F32 R109, -RZ, R111.H0_H0 ;  /* 0x2000006fff6d7230 */ /* 0x000fe40000004100 */
[C---:B------:R-:W-:Y:S01]  /*68a0*/  FMUL R26, R78.reuse, R30 ;  /* 0x0000001e4e1a7220 */ /* 0x040fe20000400000 */
[C---:B------:R-:W-:Y:S01]  /*68b0*/  FMUL R31, R78.reuse, R31 ;  /* 0x0000001f4e1f7220 */ /* 0x040fe20000400000 */
[--C-:B------:R-:W-:Y:S01]  /*68c0*/  HADD2.F32 R111, -RZ, R113.reuse.H0_H0 ;  /* 0x20000071ff6f7230 */ /* 0x100fe20000004100 */
[----:B------:R-:W-:Y:S01]  /*68d0*/  F2FP.SATFINITE.E4M3.F32.PACK_AB_MERGE_C R201, R21, R20, R201 ;  /* 0x0000001415c9723e */ /* 0x000fe200048070c9 */
[C---:B------:R-:W-:Y:S01]  /*68e0*/  FFMA R26, R81.reuse, R107, R26 ;  /* 0x0000006b511a7223 */ /* 0x040fe2000000001a */
[C---:B------:R-:W-:Y:S01]  /*68f0*/  FFMA R31, R81.reuse, R110, R31 ;  /* 0x0000006e511f7223 */ /* 0x040fe2000000001f */
[C---:B------:R-:W-:Y:S01]  /*6900*/  FFMA R28, R81.reuse, R109, R28 ;  /* 0x0000006d511c7223 */ /* 0x040fe2000000001c */
[----:B------:R-:W-:Y:S01]  /*6910*/  F2FP.F16.E4M3.UNPACK_B R139, R162 ;  /* 0x000000a2ff8b723e */ /* 0x000fe200020006ff */
[----:B------:R-:W-:Y:S02]  /*6920*/  HADD2.F32 R114, -RZ, R113.H1_H1 ;  /* 0x30000071ff727230 */ /* 0x000fe40000004100 */
[----:B------:R-:W-:Y:S01]  /*6930*/  FFMA R29, R81, R112, R29 ;  /* 0x00000070511d7223 */ /* 0x000fe2000000001d */
[----:B------:R-:W-:Y:S01]  /*6940*/  F2FP.SATFINITE.E4M3.F32.PACK_AB_MERGE_C R202, R31, R26, RZ ;  /* 0x0000001a1fca723e */ /* 0x000fe200048070ff */
[----:B------:R-:W-:Y:S02]  /*6950*/  HADD2.F32 R113, -RZ, R115.H0_H0 ;  /* 0x20000073ff717230 */ /* 0x000fe40000004100 */
[C---:B------:R-:W-:Y:S01]  /*6960*/  FMUL R30, R78.reuse, R34 ;  /* 0x000000224e1e7220 */ /* 0x040fe20000400000 */
[----:B------:R-:W-:Y:S01]  /*6970*/  HADD2.F32 R140, -RZ, R139.H1_H1 ;  /* 0x3000008bff8c7230 */ /* 0x000fe20000004100 */
[----:B------:R-:W-:Y:S01]  /*6980*/  F2FP.SATFINITE.E4M3.F32.PACK_AB_MERGE_C R202, R25, R24, R202 ;  /* 0x0000001819ca723e */ /* 0x000fe200048070ca */
[C---:B------:R-:W-:Y:S01]  /*6990*/  FMUL R35, R78.reuse, R35 ;  /* 0x000000234e237220 */ /* 0x040fe20000400000 */
[--C-:B------:R-:W-:Y:S02]  /*69a0*/  HADD2.F32 R115, -RZ, R117.reuse.H0_H0 ;  /* 0x20000075ff737230 */ /* 0x100fe40000004100 */
[C---:B------:R-:W-:Y:S01]  /*69b0*/  FFMA R30, R81.reuse, R111, R30 ;  /* 0x0000006f511e7223 */ /* 0x040fe2000000001e */
[----:B------:R-:W-:Y:S02]  /*69c0*/  HADD2.F32 R118, -RZ, R117.H1_H1 ;  /* 0x30000075ff767230 */ /* 0x000fe40000004100 */
[C---:B------:R-:W-:Y:S01]  /*69d0*/  FFMA R35, R81.reuse, R114, R35 ;  /* 0x0000007251237223 */ /* 0x040fe20000000023 */
[C---:B------:R-:W-:Y:S01]  /*69e0*/  FFMA R32, R81.reuse, R113, R32 ;  /* 0x0000007151207223 */ /* 0x040fe20000000020 */
[----:B------:R-:W-:Y:S01]  /*69f0*/  F2FP.F16.E4M3.UNPACK_B R141, R162.H1 ;  /* 0x000000a2ff8d723e */ /* 0x000fe200030006ff */
[----:B------:R-:W-:Y:S01]  /*6a00*/  FFMA R33, R81, R116, R33 ;  /* 0x0000007451217223 */ /* 0x000fe20000000021 */
[----:B------:R-:W-:Y:S01]  /*6a10*/  HADD2.F32 R117, -RZ, R119.H0_H0 ;  /* 0x20000077ff757230 */ /* 0x000fe20000004100 */
        /* <DEDUP_REMOVED lines=9> */
[----:B------:R1:W-:Y:S01]  /*6ab0*/  STS.128 [R197+0x4010], R200 ;  /* 0x004010c8c5007388 */ /* 0x0003e20000000c00 */
[----:B------:R-:W-:Y:S01]  /*6ac0*/  FFMA R37, R81, R120, R37 ;  /* 0x0000007851257223 */ /* 0x000fe20000000025 */
[----:B------:R-:W-:Y:S01]  /*6ad0*/  F2FP.SATFINITE.E4M3.F32.PACK_AB_MERGE_C R204, R39, R34, RZ ;  /* 0x0000002227cc723e */ /* 0x000fe200048070ff */
[----:B------:R-:W-:Y:S02]  /*6ae0*/  HADD2.F32 R122, -RZ, R121.H1_H1 ;  /* 0x30000079ff7a7230 */ /* 0x000fe40000004100 */
[C---:B------:R-:W-:Y:S01]  /*6af0*/  FMUL R38, R78.reuse, R42 ;  /* 0x0000002a4e267220 */ /* 0x040fe20000400000 */
[----:B------:R-:W-:Y:S01]  /*6b00*/  HADD2.F32 R121, -RZ, R123.H0_H0 ;  /* 0x2000007bff797230 */ /* 0x000fe20000004100 */
[----:B------:R-:W-:Y:S01]  /*6b10*/  F2FP.SATFINITE.E4M3.F32.PACK_AB_MERGE_C R204, R33, R32, R204 ;  /* 0x0000002021cc723e */ /* 0x000fe200048070cc */
[----:B------:R-:W-:Y:S02]  /*6b20*/  HADD2.F32 R144, -RZ, R143.H1_H1 ;  /* 0x3000008fff907230 */ /* 0x000fe40000004100 */
[C---:B------:R-:W-:Y:S01]  /*6b30*/  FFMA R38, R81.reuse, R119, R38 ;  /* 0x0000007751267223 */ /* 0x040fe20000000026 */
[C---:B------:R-:W-:Y:S01]  /*6b40*/  FMUL R43, R78.reuse, R43 ;  /* 0x0000002b4e2b7220 */ /* 0x040fe20000400000 */
[--C-:B------:R-:W-:Y:S02]  /*6b50*/  HADD2.F32 R123, -RZ, R125.reuse.H0_H0 ;  /* 0x2000007dff7b7230 */ /* 0x100fe40000004100 */
[C---:B------:R-:W-:Y:S01]  /*6b60*/  FMUL R42, R78.reuse, R46 ;  /* 0x0000002e4e2a7220 */ /* 0x040fe20000400000 */
[----:B------:R-:W-:Y:S02]  /*6b70*/  HADD2.F32 R126, -RZ, R125.H1_H1 ;  /* 0x3000007dff7e7230 */ /* 0x000fe40000004100 */
[C---:B------:R-:W-:Y:S01]  /*6b80*/  FFMA R43, R81.reuse, R122, R43 ;  /* 0x0000007a512b7223 */ /* 0x040fe2000000002b */
[----:B------:R-:W-:Y:S01]  /*6b90*/  F2FP.F16.E4M3.UNPACK_B R145, R163.H1 ;  /* 0x000000a3ff91723e */ /* 0x000fe200030006ff */
[C---:B------:R-:W-:Y:S01]  /*6ba0*/  FFMA R40, R81.reuse, R121, R40 ;  /* 0x0000007951287223 */ /* 0x040fe20000000028 */
[----:B------:R-:W-:Y:S01]  /*6bb0*/  FFMA R41, R81, R124, R41 ;  /* 0x0000007c51297223 */ /* 0x000fe20000000029 */
[----:B------:R-:W-:Y:S01]  /*6bc0*/  ISETP.NE.AND P0, PT, R193, RZ, PT ;  /* 0x000000ffc100720c */ /* 0x000fe20003f05270 */
[----:B------:R-:W-:Y:S01]  /*6bd0*/  HADD2.F32 R125, -RZ, R127.H0_H0 ;  /* 0x2000007fff7d7230 */ /* 0x000fe20000004100 */
[----:B------:R-:W-:Y:S01]  /*6be0*/  F2FP.SATFINITE.E4M3.F32.PACK_AB_MERGE_C R205, R43, R38, RZ ;  /* 0x000000262bcd723e */ /* 0x000fe200048070ff */
[----:B------:R-:W-:Y:S01]  /*6bf0*/  FFMA R42, R81, R123, R42 ;  /* 0x0000007b512a7223 */ /* 0x000fe2000000002a */
[C---:B------:R-:W-:Y:S01]  /*6c00*/  FMUL R47, R78.reuse, R47 ;  /* 0x0000002f4e2f7220 */ /* 0x040fe20000400000 */
[--C-:B------:R-:W-:Y:S01]  /*6c10*/  HADD2.F32 R127, -RZ, R129.reuse.H0_H0 ;  /* 0x20000081ff7f7230 */ /* 0x100fe20000004100 */
[----:B------:R-:W-:Y:S01]  /*6c20*/  F2FP.SATFINITE.E4M3.F32.PACK_AB_MERGE_C R205, R37, R36, R205 ;  /* 0x0000002425cd723e */ /* 0x000fe200048070cd */
[----:B------:R-:W-:Y:S02]  /*6c30*/  HADD2.F32 R130, -RZ, R129.H1_H1 ;  /* 0x30000081ff827230 */ /* 0x000fe40000004100 */
[C---:B------:R-:W-:Y:S01]  /*6c40*/  FFMA R47, R81.reuse, R126, R47 ;  /* 0x0000007e512f7223 */ /* 0x040fe2000000002f */
[C---:B------:R-:W-:Y:S01]  /*6c50*/  FFMA R44, R81.reuse, R125, R44 ;  /* 0x0000007d512c7223 */ /* 0x040fe2000000002c */
[C---:B------:R-:W-:Y:S01]  /*6c60*/  FFMA R45, R81.reuse, R128, R45 ;  /* 0x00000080512d7223 */ /* 0x040fe2000000002d */
[----:B------:R-:W-:Y:S02]  /*6c70*/  HADD2.F32 R129, -RZ, R131.H0_H0 ;  /* 0x20000083ff817230 */ /* 0x000fe40000004100 */
[C---:B------:R-:W-:Y:S01]  /*6c80*/  FMUL R46, R78.reuse, R50 ;  /* 0x000000324e2e7220 */ /* 0x040fe20000400000 */
[C---:B------:R-:W-:Y:S01]  /*6c90*/  FMUL R51, R78.reuse, R51 ;  /* 0x000000334e337220 */ /* 0x040fe20000400000 */
[--C-:B------:R-:W-:Y:S02]  /*6ca0*/  HADD2.F32 R131, -RZ, R133.reuse.H0_H0 ;  /* 0x20000085ff837230 */ /* 0x100fe40000004100 */
[C---:B------:R-:W-:Y:S01]  /*6cb0*/  FMUL R50, R78.reuse, R54 ;  /* 0x000000364e327220 */ /* 0x040fe20000400000 */
[C---:B------:R-:W-:Y:S01]  /*6cc0*/  FFMA R46, R81.reuse, R127, R46 ;  /* 0x0000007f512e7223 */ /* 0x040fe2000000002e */
[----:B------:R-:W-:Y:S02]  /*6cd0*/  HADD2.F32 R134, -RZ, R133.H1_H1 ;  /* 0x30000085ff867230 */ /* 0x000fe40000004100 */
[C---:B------:R-:W-:Y:S01]  /*6ce0*/  FFMA R51, R81.reuse, R130, R51 ;  /* 0x0000008251337223 */ /* 0x040fe20000000033 */
[----:B------:R-:W-:Y:S02]  /*6cf0*/  HADD2.F32 R133, -RZ, R135.H0_H0 ;  /* 0x20000087ff857230 */ /* 0x000fe40000004100 */
[C---:B------:R-:W-:Y:S01]  /*6d00*/  FMUL R55, R78.reuse, R55 ;  /* 0x000000374e377220 */ /* 0x040fe20000400000 */
[C---:B------:R-:W-:Y:S01]  /*6d10*/  FFMA R48, R81.reuse, R129, R48 ;  /* 0x0000008151307223 */ /* 0x040fe20000000030 */
[C---:B------:R-:W-:Y:S01]  /*6d20*/  FFMA R49, R81.reuse, R132, R49 ;  /* 0x0000008451317223 */ /* 0x040fe20000000031 */
[--C-:B------:R-:W-:Y:S02]  /*6d30*/  HADD2.F32 R135, -RZ, R137.reuse.H0_H0 ;  /* 0x20000089ff877230 */ /* 0x100fe40000004100 */
[C---:B------:R-:W-:Y:S01]  /*6d40*/  FFMA R50, R81.reuse, R131, R50 ;  /* 0x0000008351327223 */ /* 0x040fe20000000032 */
[----:B------:R-:W-:Y:S02]  /*6d50*/  HADD2.F32 R138, -RZ, R137.H1_H1 ;  /* 0x30000089ff8a7230 */ /* 0x000fe40000004100 */
[C---:B------:R-:W-:Y:S01]  /*6d60*/  FMUL R54, R78.reuse, R58 ;  /* 0x0000003a4e367220 */ /* 0x040fe20000400000 */
[----:B------:R-:W-:Y:S02]  /*6d70*/  HADD2.F32 R137, -RZ, R139.H0_H0 ;  /* 0x2000008bff897230 */ /* 0x000fe40000004100 */
[C---:B------:R-:W-:Y:S01]  /*6d80*/  FFMA R55, R81.reuse, R134, R55 ;  /* 0x0000008651377223 */ /* 0x040fe20000000037 */
        /* <DEDUP_REMOVED lines=16> */
[----:B------:R-:W-:Y:S01]  /*6e90*/  FFMA R63, R81, R142, R63 ;  /* 0x0000008e513f7223 */ /* 0x000fe2000000003f */
[----:B------:R-:W-:Y:S01]  /*6ea0*/  FMUL R67, R78, R67 ;  /* 0x000000434e437220 */ /* 0x000fe20000400000 */
[----:B------:R-:W-:Y:S01]  /*6eb0*/  F2FP.SATFINITE.E4M3.F32.PACK_AB_MERGE_C R206, R47, R42, RZ ;  /* 0x0000002a2fce723e */ /* 0x000fe200048070ff */
[----:B------:R-:W-:Y:S01]  /*6ec0*/  FFMA R60, R81, R141, R60 ;  /* 0x0000008d513c7223 */ /* 0x000fe2000000003c */
[----:B------:R-:W-:Y:S01]  /*6ed0*/  F2FP.SATFINITE.E4M3.F32.PACK_AB_MERGE_C R207, R51, R46, RZ ;  /* 0x0000002e33cf723e */ /* 0x000fe200048070ff */
[C---:B------:R-:W-:Y:S01]  /*6ee0*/  FFMA R61, R81.reuse, R144, R61 ;  /* 0x00000090513d7223 */ /* 0x040fe2000000003d */
[C---:B------:R-:W-:Y:S01]  /*6ef0*/  FFMA R62, R81.reuse, R143, R62 ;  /* 0x0000008f513e7223 */ /* 0x040fe2000000003e */
[----:B------:R-:W-:Y:S01]  /*6f00*/  FFMA R67, R81, R146, R67 ;  /* 0x0000009251437223 */ /* 0x000fe20000000043 */
[----:B------:R-:W-:Y:S02]  /*6f10*/  F2FP.SATFINITE.E4M3.F32.PACK_AB_MERGE_C R206, R41, R40, R206 ;  /* 0x0000002829ce723e */ /* 0x000fe400048070ce */
[----:B------:R-:W-:Y:S02]  /*6f20*/  F2FP.SATFINITE.E4M3.F32.PACK_AB_MERGE_C R207, R45, R44, R207 ;  /* 0x0000002c2dcf723e */ /* 0x000fe400048070cf */
[----:B------:R-:W-:Y:S02]  /*6f30*/  F2FP.SATFINITE.E4M3.F32.PACK_AB_MERGE_C R212, R55, R50, RZ ;  /* 0x0000003237d4723e */ /* 0x000fe400048070ff */
[----:B------:R-:W-:Y:S01]  /*6f40*/  F2FP.SATFINITE.E4M3.F32.PACK_AB_MERGE_C R213, R59, R54, RZ ;  /* 0x000000363bd5723e */ /* 0x000fe200048070ff */
[----:B------:R1:W-:Y:S01]  /*6f50*/  STS.128 [R199+0x4020], R204 ;  /* 0x004020ccc7007388 */ /* 0x0003e20000000c00 */
[----:B------:R-:W-:Y:S02]  /*6f60*/  F2FP.SATFINITE.E4M3.F32.PACK_AB_MERGE_C R214, R63, R58, RZ ;  /* 0x0000003a3fd6723e */ /* 0x000fe400048070ff */
[----:B------:R-:W-:Y:S02]  /*6f70*/  F2FP.SATFINITE.E4M3.F32.PACK_AB_MERGE_C R215, R67, R62, RZ ;  /* 0x0000003e43d7723e */ /* 0x000fe400048070ff */
[----:B------:R-:W-:Y:S02]  /*6f80*/  F2FP.SATFINITE.E4M3.F32.PACK_AB_MERGE_C R212, R49, R48, R212 ;  /* 0x0000003031d4723e */ /* 0x000fe400048070d4 */
[----:B------:R-:W-:Y:S02]  /*6f90*/  F2FP.SATFINITE.E4M3.F32.PACK_AB_MERGE_C R213, R53, R52, R213 ;  /* 0x0000003435d5723e */ /* 0x000fe400048070d5 */
[----:B------:R-:W-:Y:S02]  /*6fa0*/  F2FP.SATFINITE.E4M3.F32.PACK_AB_MERGE_C R214, R57, R56, R214 ;  /* 0x0000003839d6723e */ /* 0x000fe400048070d6 */
[----:B------:R-:W-:Y:S02]  /*6fb0*/  F2FP.SATFINITE.E4M3.F32.PACK_AB_MERGE_C R215, R61, R60, R215 ;  /* 0x0000003c3dd7723e */ /* 0x000fe400048070d7 */
[----:B------:R-:W-:Y:S02]  /*6fc0*/  LEA R216, R181, UR49, 0x3 ;  /* 0x00000031b5d87c11 */ /* 0x000fe4000f8e18ff */
[----:B------:R-:W-:Y:S01]  /*6fd0*/  @P6 SHF.L.U32 R219, R180, 0x1f, RZ ;  /* 0x0000001fb4db6819 */ /* 0x000fe200000006ff */
[----:B------:R1:W-:Y:S01]  /*6fe0*/  STS.128 [R198+0x4010], R212 ;  /* 0x004010d4c6007388 */ /* 0x0003e20000000c00 */
[----:B------:R-:W-:Y:S01]  /*6ff0*/  @!PT LDS RZ, [RZ] ;  /* 0x00000000fffff984 */ /* 0x000fe20000000800 */
[----:B------:R-:W-:Y:S01]  /*7000*/  @!PT LDS RZ, [RZ] ;  /* 0x00000000fffff984 */ /* 0x000fe20000000800 */
[----:B------:R-:W-:Y:S01]  /*7010*/  @!PT LDS RZ, [RZ] ;  /* 0x00000000fffff984 */ /* 0x000fe20000000800 */
[----:B------:R-:W-:Y:S01]  /*7020*/  @!PT LDS RZ, [RZ] ;  /* 0x00000000fffff984 */ /* 0x000fe20000000800 */
[----:B------:R2:W-:Y:S07]  /*7030*/  MEMBAR.ALL.CTA ;  /* 0x0000000000007992 */ /* 0x0005ee0000008000 */
[----:B--2---:R-:W2:Y:S02]  /*7040*/  FENCE.VIEW.ASYNC.S ;  /* 0x00000000000073c6 */ /* 0x004ea40000000000 */
[----:B--2---:R-:W-:Y:S06]  /*7050*/  BAR.SYNC.DEFER_BLOCKING 0x1, 0x80 ;  /* 0x0042000000007b1d */ /* 0x004fec0000010000 */
[----:B------:R-:W-:Y:S05]  /*7060*/  @P0 BRA `(.L_x_113) ;  /* 0x0000000000280947 */ /* 0x000fea0003800000 */
[----:B------:R-:W-:Y:S02]  /*7070*/  UIADD3 UR4, UPT, UPT, UR49, 0x4200, URZ ;  /* 0x0000420031047890 */ /* 0x000fe4000fffe0ff */
[----:B------:R-:W-:Y:S01]  /*7080*/  UIADD3 UR6, UP0, UPT, UR52, 0x680, URZ ;  /* 0x0000068034067890 */ /* 0x000fe2000ff1e0ff */
[----:B------:R-:W-:Y:S03]  /*7090*/  UMOV UR43, UR36 ;  /* 0x00000024002b7c82 */ /* 0x000fe60008000000 */
[----:B------:R-:W-:Y:S01]  /*70a0*/  MOV R192, UR4 ;  /* 0x0000000400c07c02 */ /* 0x000fe20008000f00 */
[----:B------:R-:W-:Y:S03]  /*70b0*/  UIADD3.X UR7, UPT, UPT, URZ, UR53, URZ, UP0, !UPT ;  /* 0x00000035ff077290 */ /* 0x000fe600087fe4ff */
[----:B------:R-:W-:Y:S11]  /*70c0*/  R2UR UR40, R192 ;  /* 0x00000000c02872ca */ /* 0x000ff600000e0000 */
[----:B------:R-:W-:Y:S02]  /*70d0*/  @!UPT UIADD3 URZ, UPT, UPT, URZ, URZ, URZ ;  /* 0x000000fffffff290 */ /* 0x000fe4000fffe0ff */
[----:B------:R2:W-:Y:S01]  /*70e0*/  UTMASTG.3D [UR40], [UR6] ;  /* 0x00000028060073b5 */ /* 0x0005e20008010000 */
[----:B------:R0:W-:Y:S01]  /*70f0*/  UTMACMDFLUSH ;  /* 0x00000000000079b7 */ /* 0x0001e20000000000 */
[----:B--2---:R-:W-:Y:S04]  /*7100*/  DEPBAR.LE SB0, 0x1 ;  /* 0x000080400000791a */ /* 0x004fe80000000000 */
.L_x_113:
[----:B------:R-:W-:Y:S05]  /*7110*/  BSYNC.RECONVERGENT B0 ;  /* 0x0000000000007941 */ /* 0x000fea0003800200 */
.L_x_112:
[----:B------:R-:W-:Y:S06]  /*7120*/  BAR.SYNC.DEFER_BLOCKING 0x1, 0x80 ;  /* 0x0042000000007b1d */ /* 0x000fec0000010000 */
[----:B------:R-:W2:Y:S01]  /*7130*/  @P6 SYNCS.PHASECHK.TRANS64.TRYWAIT P0, [R216+URZ+0x30], R219 ;  /* 0x000030dbd80065a7 */ /* 0x000ea200080011ff */
[----:B------:R-:W-:Y:S01]  /*7140*/  BSSY B1, `(.L_x_114) ;  /* 0x0000023000017945 */ /* 0x000fe20003800000 */
[----:B--2---:R-:W-:Y:S03]  /*7150*/  @P6 SEL R208, RZ, 0x1, !P0 ;  /* 0x00000001ffd06807 */ /* 0x004fe60004000000 */
[----:B------:R-:W-:Y:S05]  /*7160*/  @!P6 BRA `(.L_x_115) ;  /* 0x000000000080e947 */ /* 0x000fea0003800000 */
[----:B------:R-:W-:Y:S01]  /*7170*/  ISETP.NE.AND P1, PT, R209, RZ, PT ;  /* 0x000000ffd100720c */ /* 0x000fe20003f25270 */
[----:B------:R-:W-:Y:S01]  /*7180*/  BSSY B0, `(.L_x_116) ;  /* 0x000000a000007945 */ /* 0x000fe20003800000 */
[----:B------:R-:W-:Y:S11]  /*7190*/  ISETP.NE.AND P0, PT, R208, RZ, PT ;  /* 0x000000ffd000720c */ /* 0x000ff60003f05270 */
[----:B------:R-:W-:Y:S04]  /*71a0*/  @P1 IMAD R0, R181, 0x2000, R190 ;  /* 0x00002000b5001824 */ /* 0x000fe800078e02be */
[C---:B------:R-:W-:Y:S01]  /*71b0*/  @P1 IMAD.IADD R211, R0.reuse, 0x1, R211 ;  /* 0x0000000100d31824 */ /* 0x040fe200078e02d3 */
[----:B------:R-:W-:Y:S03]  /*71c0*/  @P1 IADD3 R217, PT, PT, R0, R217, RZ ;  /* 0x000000d900d91210 */ /* 0x000fe60007ffe0ff */
[----:B------:R-:W-:Y:S01]  /*71d0*/  @P1 IMAD.IADD R210, R210, 0x1, R211 ;  /* 0x00000001d2d21824 */ /* 0x000fe200078e02d3 */
[----:B------:R-:W-:Y:S06]  /*71e0*/  @P0 BRA `(.L_x_117) ;  /* 0x00000000000c0947 */ /* 0x000fec0003800000 */
[----:B------:R-:W-:Y:S04]  /*71f0*/  SHF.L.U32 R3, R180, 0x1f, RZ ;  /* 0x0000001fb4037819 */ /* 0x000fe800000006ff */
[----:B------:R-:W2:Y:S02]  /*7200*/  SYNCS.PHASECHK.TRANS64.TRYWAIT P0, [R216+URZ+0x30], R3 ;  /* 0x00003003d80075a7 */ /* 0x000ea400080011ff */
[----:B--2---:R-:W-:Y:S05]  /*7210*/  @!P0 BRA `(.L_x_118) ;  /* 0x0000001c00ec8947 */ /* 0x004fea0003800000 */
.L_x_117:
[----:B------:R-:W-:Y:S05]  /*7220*/  BSYNC B0 ;  /* 0x0000000000007941 */ /* 0x000fea0003800000 */
.L_x_116:
[----:B------:R-:W-:Y:S01]  /*7230*/  ISETP.NE.AND P0, PT, R209, RZ, PT ;  /* 0x000000ffd100720c */ /* 0x000fe20003f05270 */
[----:B--2---:R-:W-:Y:S02]  /*7240*/  VIADD R3, R216, 0x40 ;  /* 0x00000040d8037836 */ /* 0x004fe40000000000 */
[----:B------:R-:W-:Y:S02]  /*7250*/  IMAD.U32 R2, RZ, RZ, UR37 ;  /* 0x00000025ff027e24 */ /* 0x000fe4000f8e00ff */
[----:B------:R-:W-:Y:S03]  /*7260*/  VIADD R181, R181, 0x1 ;  /* 0x00000001b5b57836 */ /* 0x000fe60000000000 */
[----:B------:R-:W-:Y:S05]  /*7270*/  PRMT R2, R2, 0x654, R3 ;  /* 0x0000065402027816 */ /* 0x000fea0000000003 */
[----:B------:R2:W3:Y:S04]  /*7280*/  @P0 LDS.128 R148, [R0] ;  /* 0x0000000000940984 */ /* 0x0004e80000000c00 */
[----:B------:R2:W4:Y:S04]  /*7290*/  @P0 LDS.128 R152, [R211+0x10] ;  /* 0x00001000d3980984 */ /* 0x0005280000000c00 */
        /* <DEDUP_REMOVED lines=13> */
.L_x_115:
[----:B------:R-:W-:Y:S05]  /*7370*/  BSYNC B1 ;  /* 0x0000000000017941 */ /* 0x000fea0003800000 */
.L_x_114:
[----:B--2---:R-:W-:Y:S05]  /*7380*/  VIADD R0, R80, 0x40 ;  /* 0x0000004050007836 */ /* 0x004fea0000000000 */
[----:B------:R-:W-:Y:S04]  /*7390*/  SHF.R.U32.HI R0, RZ, 0x15, R0 ;  /* 0x00000015ff007819 */ /* 0x000fe80000011600 */
[----:B------:R-:W-:Y:S11]  /*73a0*/  LOP3.LUT P0, RZ, R0, 0x3, R173, 0x48, !PT ;  /* 0x0000000300ff7812 */ /* 0x000ff600078048ad */
[----:B------:R-:W-:Y:S02]  /*73b0*/  @!UPT UIADD3 URZ, UPT, UPT, URZ, URZ, URZ ;  /* 0x000000fffffff290 */ /* 0x000fe4000fffe0ff */
[----:B------:R-:W-:Y:S05]  /*73c0*/  @!P0 BRA `(.L_x_119) ;  /* 0x0000000000408947 */ /* 0x000fea0003800000 */
[----:B------:R-:W2:Y:S01]  /*73d0*/  LDCU.64 UR8, c[0x4][0x70] ;  /* 0x01000e00ff0877ac */ /* 0x000ea20008000a00 */
[----:B------:R-:W-:Y:S01]  /*73e0*/  MOV R3, 0x0 ;  /* 0x0000000000037802 */ /* 0x000fe20000000f00 */
[----:B------:R-:W-:Y:S02]  /*73f0*/  HFMA2 R12, -RZ, RZ, 0, 5.9604644775390625e-08 ;  /* 0x00000001ff0c7431 */ /* 0x000fe400000001ff */
[----:B------:R-:W-:Y:S02]  /*7400*/  IMAD.MOV.U32 R8, RZ, RZ, 0x192 ;  /* 0x00000192ff087424 */ /* 0x000fe400078e00ff */
[----:B------:R-:W-:Y:S01]  /*7410*/  IMAD.MOV.U32 R13, RZ, RZ, RZ ;  /* 0x000000ffff0d7224 */ /* 0x000fe200078e00ff */
[----:B------:R-:W5:Y:S01]  /*7420*/  LDCU.64 UR6, c[0x4][0x78] ;  /* 0x01000f00ff0677ac */ /* 0x000f620008000a00 */
[----:B------:R-:W1:Y:S01]  /*7430*/  LDC.64 R2, c[0x4][R3] ;  /* 0x0100000003027b82 */ /* 0x000e620000000a00 */
[----:B------:R-:W3:Y:S01]  /*7440*/  LDCU.64 UR4, c[0x4][0x10] ;  /* 0x01000200ff0477ac */ /* 0x000ee20008000a00 */
[----:B--2---:R-:W-:Y:S01]  /*7450*/  MOV R5, UR9 ;  /* 0x0000000900057c02 */ /* 0x004fe20008000f00 */
[----:B------:R-:W-:Y:S01]  /*7460*/  IMAD.U32 R4, RZ, RZ, UR8 ;  /* 0x00000008ff047e24 */ /* 0x000fe2000f8e00ff */
[----:B-----5:R-:W-:Y:S01]  /*7470*/  MOV R7, UR7 ;  /* 0x0000000700077c02 */ /* 0x020fe20008000f00 */
[----:B------:R-:W-:Y:S01]  /*7480*/  IMAD.U32 R6, RZ, RZ, UR6 ;  /* 0x00000006ff067e24 */ /* 0x000fe2000f8e00ff */
[----:B---3--:R-:W-:Y:S01]  /*7490*/  MOV R11, UR5 ;  /* 0x00000005000b7c02 */ /* 0x008fe20008000f00 */
[----:B------:R-:W-:Y:S02]  /*74a0*/  IMAD.U32 R10, RZ, RZ, UR4 ;  /* 0x00000004ff0a7e24 */ /* 0x000fe4000f8e00ff */
[----:B------:R-:W-:Y:S07]  /*74b0*/  LEPC R20, `(.L_x_119) ;  /* 0x000000001014794e */ /* 0x000fee0000000000 */
[----:B-1--4-:R-:W-:Y:S05]  /*74c0*/  CALL.ABS.NOINC R2 ;  /* 0x0000000002007343 */ /* 0x012fea0003c00000 */
.L_x_119:
[----:B------:R-:W-:Y:S01]  /*74d0*/  ISETP.NE.AND P0, PT, R193, RZ, PT ;  /* 0x000000ffc100720c */ /* 0x000fe20003f05270 */
[----:B------:R-:W-:Y:S05]  /*74e0*/  WARPSYNC.ALL ;  /* 0x0000000000007948 */ /* 0x000fea0003800000 */
[----:B------:R-:W-:Y:S01]  /*74f0*/  R2UR UR4, R80 ;  /* 0x00000000500472ca */ /* 0x000fe200000e0000 */
[----:B------:R-:W-:Y:S01]  /*7500*/  BSSY.RECONVERGENT B0, `(.L_x_120) ;  /* 0x000011c000007945 */ /* 0x000fe20003800200 */
[----:B---3--:R-:W-:Y:S02]  /*7510*/  F2FP.F16.E4M3.UNPACK_B R11, R149 ;  /* 0x00000095ff0b723e */ /* 0x008fe400020006ff */
[----:B------:R-:W-:Y:S02]  /*7520*/  F2FP.F16.E4M3.UNPACK_B R10, R150 ;  /* 0x00000096ff0a723e */ /* 0x000fe400020006ff */
[----:B------:R-:W-:Y:S01]  /*7530*/  F2FP.F16.E4M3.UNPACK_B R9, R151 ;  /* 0x00000097ff09723e */ /* 0x000fe200020006ff */
[--C-:B------:R-:W-:Y:S01]  /*7540*/  HADD2.F32 R83, -RZ, R11.reuse.H0_H0 ;  /* 0x2000000bff537230 */ /* 0x100fe20000004100 */
[----:B----4-:R-:W-:Y:S01]  /*7550*/  F2FP.F16.E4M3.UNPACK_B R8, R152 ;  /* 0x00000098ff08723e */ /* 0x010fe200020006ff */
[----:B------:R-:W-:Y:S01]  /*7560*/  HADD2.F32 R84, -RZ, R11.H1_H1 ;  /* 0x3000000bff547230 */ /* 0x000fe20000004100 */
[----:B------:R-:W-:Y:S01]  /*7570*/  F2FP.F16.E4M3.UNPACK_B R7, R153 ;  /* 0x00000099ff07723e */ /* 0x000fe200020006ff */
[--C-:B------:R-:W-:Y:S01]  /*7580*/  HADD2.F32 R87, -RZ, R10.reuse.H0_H0 ;  /* 0x2000000aff577230 */ /* 0x100fe20000004100 */
[----:B------:R-:W-:Y:S01]  /*7590*/  F2FP.F16.E4M3.UNPACK_B R6, R154 ;  /* 0x0000009aff06723e */ /* 0x000fe200020006ff */
[----:B------:R-:W-:Y:S01]  /*75a0*/  HADD2.F32 R88, -RZ, R10.H1_H1 ;  /* 0x3000000aff587230 */ /* 0x000fe20000004100 */
[----:B------:R-:W-:Y:S01]  /*75b0*/  F2FP.F16.E4M3.UNPACK_B R5, R155 ;  /* 0x0000009bff05723e */ /* 0x000fe200020006ff */
[--C-:B------:R-:W-:Y:S01]  /*75c0*/  HADD2.F32 R91, -RZ, R9.reuse.H0_H0 ;  /* 0x20000009ff5b7230 */ /* 0x100fe20000004100 */
[----:B-1----:R-:W-:Y:S01]  /*75d0*/  F2FP.F16.E4M3.UNPACK_B R4, R156 ;  /* 0x0000009cff04723e */ /* 0x002fe200020006ff */
[----:B------:R-:W-:Y:S01]  /*75e0*/  HADD2.F32 R93, -RZ, R9.H1_H1 ;  /* 0x30000009ff5d7230 */ /* 0x000fe20000004100 */
[-C--:B------:R-:W-:Y:S01]  /*75f0*/  F2FP.F16.E4M3.UNPACK_B R2, R148.reuse ;  /* 0x00000094ff02723e */ /* 0x080fe200020006ff */
[--C-:B------:R-:W-:Y:S01]  /*7600*/  HADD2.F32 R94, -RZ, R8.reuse.H0_H0 ;  /* 0x20000008ff5e7230 */ /* 0x100fe20000004100 */
[----:B------:R-:W-:Y:S01]  /*7610*/  F2FP.F16.E4M3.UNPACK_B R148, R148.H1 ;  /* 0x00000094ff94723e */ /* 0x000fe200030006ff */
[----:B------:R-:W-:Y:S01]  /*7620*/  HADD2.F32 R97, -RZ, R8.H1_H1 ;  /* 0x30000008ff617230 */ /* 0x000fe20000004100 */
[----:B------:R-:W-:Y:S01]  /*7630*/  F2FP.F16.E4M3.UNPACK_B R149, R149.H1 ;  /* 0x00000095ff95723e */ /* 0x000fe200030006ff */
[--C-:B------:R-:W-:Y:S01]  /*7640*/  HADD2.F32 R98, -RZ, R7.reuse.H0_H0 ;  /* 0x20000007ff627230 */ /* 0x100fe20000004100 */
[----:B------:R-:W-:Y:S01]  /*7650*/  F2FP.F16.E4M3.UNPACK_B R150, R150.H1 ;  /* 0x00000096ff96723e */ /* 0x000fe200030006ff */
[----:B------:R-:W-:Y:S01]  /*7660*/  HADD2.F32 R101, -RZ, R7.H1_H1 ;  /* 0x30000007ff657230 */ /* 0x000fe20000004100 */
[----:B------:R-:W-:Y:S01]  /*7670*/  F2FP.F16.E4M3.UNPACK_B R151, R151.H1 ;  /* 0x00000097ff97723e */ /* 0x000fe200030006ff */
[--C-:B------:R-:W-:Y:S01]  /*7680*/  HADD2.F32 R102, -RZ, R6.reuse.H0_H0 ;  /* 0x20000006ff667230 */ /* 0x100fe20000004100 */
[----:B------:R-:W-:Y:S01]  /*7690*/  IADD3 R195, PT, PT, R195, 0xa0, RZ ;  /* 0x000000a0c3c37810 */ /* 0x000fe20007ffe0ff */
[----:B------:R-:W-:Y:S01]  /*76a0*/  HADD2.F32 R105, -RZ, R6.H1_H1 ;  /* 0x30000006ff697230 */ /* 0x000fe20000004100 */
[----:B------:R-:W-:Y:S01]  /*76b0*/  F2FP.F16.E4M3.UNPACK_B R138, R163 ;  /* 0x000000a3ff8a723e */ /* 0x000fe200020006ff */
[--C-:B------:R-:W-:Y:S01]  /*76c0*/  HADD2.F32 R106, -RZ, R5.reuse.H0_H0 ;  /* 0x20000005ff6a7230 */ /* 0x100fe20000004100 */
[----:B------:R-:W-:Y:S01]  /*76d0*/  LOP3.LUT R195, R195, 0xfefffff8, RZ, 0xc0, !PT ;  /* 0xfefffff8c3c37812 */ /* 0x000fe200078ec0ff */
[----:B------:R-:W-:Y:S01]  /*76e0*/  HADD2.F32 R109, -RZ, R5.H1_H1 ;  /* 0x30000005ff6d7230 */ /* 0x000fe20000004100 */
[----:B------:R-:W-:Y:S01]  /*76f0*/  F2FP.F16.E4M3.UNPACK_B R116, R157 ;  /* 0x0000009dff74723e */ /* 0x000fe200020006ff */
[--C-:B------:R-:W-:Y:S01]  /*7700*/  HADD2.F32 R110, -RZ, R4.reuse.H0_H0 ;  /* 0x20000004ff6e7230 */ /* 0x100fe20000004100 */
[----:B------:R-:W-:Y:S01]  /*7710*/  F2FP.F16.E4M3.UNPACK_B R120, R158 ;  /* 0x0000009eff78723e */ /* 0x000fe200020006ff */
[----:B------:R-:W-:Y:S01]  /*7720*/  HADD2.F32 R113, -RZ, R4.H1_H1 ;  /* 0x30000004ff717230 */ /* 0x000fe20000004100 */
[----:B------:R-:W-:Y:S01]  /*7730*/  F2FP.F16.E4M3.UNPACK_B R124, R159 ;  /* 0x0000009fff7c723e */ /* 0x000fe200020006ff */
[----:B------:R-:W1:Y:S01]  /*7740*/  LDTM.x64 R4, tmem[UR4+0x40] ;  /* 0x00004004000479ee */ /* 0x000e620008340000 */
[--C-:B------:R-:W-:Y:S01]  /*7750*/  HADD2.F32 R0, -RZ, R2.reuse.H0_H0 ;  /* 0x20000002ff007230 */ /* 0x100fe20000004100 */
[----:B------:R-:W-:Y:S01]  /*7760*/  NOP ;  /* 0x0000000000007918 */ /* 0x000fe20000000000 */
[----:B-1----:R1:W-:Y:S01]  /*7770*/  SYNCS.ARRIVE.TRANS64.RED.A1T0 RZ, [R195+URZ], RZ ;  /* 0x000000ffc3ff79a7 */ /* 0x0023e200081004ff */
[----:B------:R-:W-:Y:S01]  /*7780*/  HADD2.F32 R2, -RZ, R2.H1_H1 ;  /* 0x30000002ff027230 */ /* 0x000fe20000004100 */
[----:B------:R-:W-:Y:S01]  /*7790*/  F2FP.F16.E4M3.UNPACK_B R128, R160 ;  /* 0x000000a0ff80723e */ /* 0x000fe200020006ff */
[--C-:B------:R-:W-:Y:S01]  /*77a0*/  HADD2.F32 R86, -RZ, R149.reuse.H1_H1 ;  /* 0x30000095ff567230 */ /* 0x100fe20000004100 */
[----:B------:R-:W-:Y:S01]  /*77b0*/  F2FP.F16.E4M3.UNPACK_B R132, R161 ;  /* 0x000000a1ff84723e */ /* 0x000fe200020006ff */
[--C-:B------:R-:W-:Y:S01]  /*77c0*/  HADD2.F32 R114, -RZ, R116.reuse.H0_H0 ;  /* 0x20000074ff727230 */ /* 0x100fe20000004100 */
[----:B------:R-:W-:Y:S01]  /*77d0*/  F2FP.F16.E4M3.UNPACK_B R136, R162 ;  /* 0x000000a2ff88723e */ /* 0x000fe200020006ff */
[----:B------:R-:W-:Y:S01]  /*77e0*/  HADD2.F32 R117, -RZ, R116.H1_H1 ;  /* 0x30000074ff757230 */ /* 0x000fe20000004100 */
[----:B------:R-:W-:Y:S01]  /*77f0*/  F2FP.F16.E4M3.UNPACK_B R152, R152.H1 ;  /* 0x00000098ff98723e */ /* 0x000fe200030006ff */
        /* <DEDUP_REMOVED lines=12> */
[C---:B------:R-:W-:Y:S01]  /*78c0*/  FMUL R4, R78.reuse, R4 ;  /* 0x000000044e047220 */ /* 0x040fe20000400000 */
[C---:B------:R-:W-:Y:S01]  /*78d0*/  FMUL R5, R78.reuse, R5 ;  /* 0x000000054e057220 */ /* 0x040fe20000400000 */
[----:B------:R-:W-:Y:S02]  /*78e0*/  HADD2.F32 R3, -RZ, R148.H0_H0 ;  /* 0x20000094ff037230 */ /* 0x000fe40000004100 */
        /* <DEDUP_REMOVED lines=9> */
[----:B------:R-:W-:Y:S02]  /*7980*/  HADD2.F32 R130, -RZ, R132.H0_H0 ;  /* 0x20000084ff827230 */ /* 0x000fe40000004100 */
[C---:B------:R-:W-:Y:S01]  /*7990*/  FMUL R6, R78.reuse, R6 ;  /* 0x000000064e067220 */ /* 0x040fe20000400000 */
[----:B------:R-:W-:Y:S02]  /*79a0*/  HADD2.F32 R82, -RZ, R148.H1_H1 ;  /* 0x30000094ff527230 */ /* 0x000fe40000004100 */
[C---:B------:R-:W-:Y:S01]  /*79b0*/  FMUL R7, R78.reuse, R7 ;  /* 0x000000074e077220 */ /* 0x040fe20000400000 */
[----:B------:R-:W-:Y:S02]  /*79c0*/  HADD2.F32 R85, -RZ, R149.H0_H0 ;  /* 0x20000095ff557230 */ /* 0x000fe40000004100 */
[C---:B------:R-:W-:Y:S01]  /*79d0*/  FFMA R6, R81.reuse, R3, R6 ;  /* 0x0000000351067223 */ /* 0x040fe20000000006 */
[----:B------:R-:W-:Y:S02]  /*79e0*/  HADD2.F32 R133, -RZ, R132.H1_H1 ;  /* 0x30000084ff857230 */ /* 0x000fe40000004100 */
[C---:B------:R-:W-:Y:S01]  /*79f0*/  FFMA R7, R81.reuse, R82, R7 ;  /* 0x0000005251077223 */ /* 0x040fe20000000007 */
[C---:B------:R-:W-:Y:S01]  /*7a00*/  FFMA R8, R81.reuse, R83, R8 ;  /* 0x0000005351087223 */ /* 0x040fe20000000008 */
[C---:B------:R-:W-:Y:S01]  /*7a10*/  FFMA R9, R81.reuse, R84, R9 ;  /* 0x0000005451097223 */ /* 0x040fe20000000009 */
[--C-:B------:R-:W-:Y:S02]  /*7a20*/  HADD2.F32 R82, -RZ, R138.reuse.H0_H0 ;  /* 0x2000008aff527230 */ /* 0x100fe40000004100 */
[C---:B------:R-:W-:Y:S01]  /*7a30*/  FMUL R10, R78.reuse, R10 ;  /* 0x0000000a4e0a7220 */ /* 0x040fe20000400000 */
[----:B------:R-:W-:Y:S02]  /*7a40*/  HADD2.F32 R83, -RZ, R138.H1_H1 ;  /* 0x3000008aff537230 */ /* 0x000fe40000004100 */
[C---:B------:R-:W-:Y:S01]  /*7a50*/  FMUL R11, R78.reuse, R11 ;  /* 0x0000000b4e0b7220 */ /* 0x040fe20000400000 */
[----:B------:R-:W-:Y:S02]  /*7a60*/  HADD2.F32 R89, -RZ, R150.H0_H0 ;  /* 0x20000096ff597230 */ /* 0x000fe40000004100 */
[C---:B------:R-:W-:Y:S01]  /*7a70*/  FFMA R10, R81.reuse, R85, R10 ;  /* 0x00000055510a7223 */ /* 0x040fe2000000000a */
[--C-:B------:R-:W-:Y:S02]  /*7a80*/  HADD2.F32 R134, -RZ, R136.reuse.H0_H0 ;  /* 0x20000088ff867230 */ /* 0x100fe40000004100 */
[C---:B------:R-:W-:Y:S01]  /*7a90*/  FFMA R11, R81.reuse, R86, R11 ;  /* 0x00000056510b7223 */ /* 0x040fe2000000000b */
[C---:B------:R-:W-:Y:S01]  /*7aa0*/  FFMA R12, R81.reuse, R87, R12 ;  /* 0x00000057510c7223 */ /* 0x040fe2000000000c */
[----:B------:R-:W-:Y:S01]  /*7ab0*/  FFMA R13, R81, R88, R13 ;  /* 0x00000058510d7223 */ /* 0x000fe2000000000d */
[----:B------:R-:W-:Y:S01]  /*7ac0*/  F2FP.SATFINITE.E4M3.F32.PACK_AB_MERGE_C R86, R7, R6, RZ ;  /* 0x000000060756723e */ /* 0x000fe200048070ff */
[C---:B------:R-:W-:Y:S01]  /*7ad0*/  FMUL R7, R78.reuse, R20 ;  /* 0x000000144e077220 */ /* 0x040fe20000400000 */
[----:B------:R-:W-:Y:S01]  /*7ae0*/  F2FP.SATFINITE.E4M3.F32.PACK_AB_MERGE_C R138, R11, R10, RZ ;  /* 0x0000000a0b8a723e */ /* 0x000fe200048070ff */
[C---:B------:R-:W-:Y:S01]  /*7af0*/  FMUL R10, R78.reuse, R21 ;  /* 0x000000154e0a7220 */ /* 0x040fe20000400000 */
[C---:B------:R-:W-:Y:S01]  /*7b00*/  FMUL R21, R78.reuse, R28 ;  /* 0x0000001c4e157220 */ /* 0x040fe20000400000 */
[----:B------:R-:W-:Y:S02]  /*7b10*/  HADD2.F32 R137, -RZ, R136.H1_H1 ;  /* 0x30000088ff897230 */ /* 0x000fe40000004100 */
[C---:B------:R-:W-:Y:S01]  /*7b20*/  FMUL R14, R78.reuse, R14 ;  /* 0x0000000e4e0e7220 */ /* 0x040fe20000400000 */
[----:B------:R-:W-:Y:S02]  /*7b30*/  HADD2.F32 R90, -RZ, R150.H1_H1 ;  /* 0x30000096ff5a7230 */ /* 0x000fe40000004100 */
[C---:B------:R-:W-:Y:S01]  /*7b40*/  FMUL R15, R78.reuse, R15 ;  /* 0x0000000f4e0f7220 */ /* 0x040fe20000400000 */
[--C-:B------:R-:W-:Y:S02]  /*7b50*/  HADD2.F32 R92, -RZ, R151.reuse.H0_H0 ;  /* 0x20000097ff5c7230 */ /* 0x100fe40000004100 */
[C---:B------:R-:W-:Y:S01]  /*7b60*/  FFMA R14, R81.reuse, R89, R14 ;  /* 0x00000059510e7223 */ /* 0x040fe2000000000e */
[----:B------:R-:W-:Y:S02]  /*7b70*/  HADD2.F32 R95, -RZ, R151.H1_H1 ;  /* 0x30000097ff5f7230 */ /* 0x000fe40000004100 */
[C---:B------:R-:W-:Y:S01]  /*7b80*/  FFMA R15, R81.reuse, R90, R15 ;  /* 0x0000005a510f7223 */ /* 0x040fe2000000000f */
[C---:B------:R-:W-:Y:S01]  /*7b90*/  FFMA R0, R81.reuse, R91, R0 ;  /* 0x0000005b51007223 */ /* 0x040fe20000000000 */
[----:B------:R-:W-:Y:S01]  /*7ba0*/  FFMA R2, R81, R93, R2 ;  /* 0x0000005d51027223 */ /* 0x000fe20000000002 */
[C---:B------:R-:W-:Y:S01]  /*7bb0*/  FMUL R3, R78.reuse, R18 ;  /* 0x000000124e037220 */ /* 0x040fe20000400000 */
[C---:B------:R-:W-:Y:S01]  /*7bc0*/  FMUL R18, R78.reuse, R25 ;  /* 0x000000194e127220 */ /* 0x040fe20000400000 */
[----:B------:R-:W-:Y:S01]  /*7bd0*/  F2FP.SATFINITE.E4M3.F32.PACK_AB_MERGE_C R14, R15, R14, RZ ;  /* 0x0000000e0f0e723e */ /* 0x000fe200048070ff */
[C---:B------:R-:W-:Y:S01]  /*7be0*/  FMUL R25, R78.reuse, R32 ;  /* 0x000000204e197220 */ /* 0x040fe20000400000 */
[C---:B------:R-:W-:Y:S01]  /*7bf0*/  FFMA R3, R81.reuse, R92, R3 ;  /* 0x0000005c51037223 */ /* 0x040fe20000000003 */
[C---:B------:R-:W-:Y:S01]  /*7c00*/  FMUL R6, R78.reuse, R19 ;  /* 0x000000134e067220 */ /* 0x040fe20000400000 */
[--C-:B------:R-:W-:Y:S02]  /*7c10*/  HADD2.F32 R96, -RZ, R152.reuse.H0_H0 ;  /* 0x20000098ff607230 */ /* 0x100fe40000004100 */
[C---:B------:R-:W-:Y:S01]  /*7c20*/  FMUL R11, R78.reuse, R22 ;  /* 0x000000164e0b7220 */ /* 0x040fe20000400000 */
[----:B------:R-:W-:Y:S02]  /*7c30*/  HADD2.F32 R99, -RZ, R152.H1_H1 ;  /* 0x30000098ff637230 */ /* 0x000fe40000004100 */
[C---:B------:R-:W-:Y:S01]  /*7c40*/  FFMA R6, R81.reuse, R95, R6 ;  /* 0x0000005f51067223 */ /* 0x040fe20000000006 */
[C---:B------:R-:W-:Y:S01]  /*7c50*/  FFMA R7, R81.reuse, R94, R7 ;  /* 0x0000005e51077223 */ /* 0x040fe20000000007 */
[C---:B------:R-:W-:Y:S01]  /*7c60*/  FFMA R10, R81.reuse, R97, R10 ;  /* 0x00000061510a7223 */ /* 0x040fe2000000000a */
[C---:B------:R-:W-:Y:S01]  /*7c70*/  FFMA R11, R81.reuse, R96, R11 ;  /* 0x00000060510b7223 */ /* 0x040fe2000000000b */
[----:B------:R-:W-:Y:S01]  /*7c80*/  FMUL R22, R78, R29 ;  /* 0x0000001d4e167220 */ /* 0x000fe20000400000 */
[----:B------:R-:W-:Y:S01]  /*7c90*/  F2FP.SATFINITE.E4M3.F32.PACK_AB_MERGE_C R3, R6, R3, RZ ;  /* 0x000000030603723e */ /* 0x000fe200048070ff */
[C---:B------:R-:W-:Y:S01]  /*7ca0*/  FMUL R29, R78.reuse, R36 ;  /* 0x000000244e1d7220 */ /* 0x040fe20000400000 */
        /* <DEDUP_REMOVED lines=11> */
[----:B------:R-:W-:Y:S01]  /*7d60*/  FMUL R20, R78, R27 ;  /* 0x0000001b4e147220 */ /* 0x000fe20000400000 */
[--C-:B------:R-:W-:Y:S01]  /*7d70*/  HADD2.F32 R104, -RZ, R154.reuse.H0_H0 ;  /* 0x2000009aff687230 */ /* 0x100fe20000004100 */
[----:B------:R-:W-:Y:S01]  /*7d80*/  F2FP.SATFINITE.E4M3.F32.PACK_AB_MERGE_C R16, R10, R7, R16 ;  /* 0x000000070a10723e */ /* 0x000fe20004807010 */
[----:B------:R-:W-:Y:S02]  /*7d90*/  HADD2.F32 R107, -RZ, R154.H1_H1 ;  /* 0x3000009aff6b7230 */ /* 0x000fe40000004100 */
[C---:B------:R-:W-:Y:S01]  /*7da0*/  FFMA R20, R81.reuse, R103, R20 ;  /* 0x0000006751147223 */ /* 0x040fe20000000014 */
[C---:B------:R-:W-:Y:S01]  /*7db0*/  FFMA R21, R81.reuse, R102, R21 ;  /* 0x0000006651157223 */ /* 0x040fe20000000015 */
[C---:B------:R-:W-:Y:S01]  /*7dc0*/  FFMA R22, R81.reuse, R105, R22 ;  /* 0x0000006951167223 */ /* 0x040fe20000000016 */
[C---:B------:R-:W-:Y:S01]  /*7dd0*/  FMUL R23, R78.reuse, R30 ;  /* 0x0000001e4e177220 */ /* 0x040fe20000400000 */
[----:B------:R-:W-:Y:S01]  /*7de0*/  FMUL R30, R78, R37 ;  /* 0x000000254e1e7220 */ /* 0x000fe20000400000 */
[----:B------:R-:W-:Y:S01]  /*7df0*/  F2FP.SATFINITE.E4M3.F32.PACK_AB_MERGE_C R19, R20, R19, RZ ;  /* 0x000000131413723e */ /* 0x000fe200048070ff */
[C---:B------:R-:W-:Y:S01]  /*7e00*/  FMUL R37, R78.reuse, R44 ;  /* 0x0000002c4e257220 */ /* 0x040fe20000400000 */
[C---:B------:R-:W-:Y:S01]  /*7e10*/  FFMA R23, R81.reuse, R104, R23 ;  /* 0x0000006851177223 */ /* 0x040fe20000000017 */
        /* <DEDUP_REMOVED lines=20> */
[----:B------:R-:W-:Y:S01]  /*7f60*/  F2FP.F16.E4M3.UNPACK_B R159, R159.H1 ;  /* 0x0000009fff9f723e */ /* 0x000fe200030006ff */
[----:B------:R-:W-:Y:S01]  /*7f70*/  FMUL R38, R78, R45 ;  /* 0x0000002d4e267220 */ /* 0x000fe20000400000 */
[----:B------:R-:W-:Y:S01]  /*7f80*/  F2FP.SATFINITE.E4M3.F32.PACK_AB_MERGE_C R19, R28, R27, RZ ;  /* 0x0000001b1c13723e */ /* 0x000fe200048070ff */
[----:B------:R-:W-:Y:S01]  /*7f90*/  FFMA R31, R81, R112, R31 ;  /* 0x00000070511f7223 */ /* 0x000fe2000000001f */
[C---:B------:R-:W-:Y:S01]  /*7fa0*/  FMUL R45, R78.reuse, R52 ;  /* 0x000000344e2d7220 */ /* 0x040fe20000400000 */
[C---:B------:R-:W-:Y:S01]  /*7fb0*/  FMUL R52, R78.reuse, R59 ;  /* 0x0000003b4e347220 */ /* 0x040fe20000400000 */
[----:B------:R-:W-:Y:S01]  /*7fc0*/  F2FP.F16.E4M3.UNPACK_B R160, R160.H1 ;  /* 0x000000a0ffa0723e */ /* 0x000fe200030006ff */
[C---:B------:R-:W-:Y:S01]  /*7fd0*/  FMUL R59, R78.reuse, R66 ;  /* 0x000000424e3b7220 */ /* 0x040fe20000400000 */
[----:B------:R-:W-:Y:S01]  /*7fe0*/  F2FP.SATFINITE.E4M3.F32.PACK_AB_MERGE_C R66, R13, R12, R14 ;  /* 0x0000000c0d42723e */ /* 0x000fe2000480700e */
        /* <DEDUP_REMOVED lines=11> */
[C---:B------:R-:W-:Y:S01]  /*80a0*/  FFMA R35, R81.reuse, R116, R35 ;  /* 0x0000007451237223 */ /* 0x040fe20000000023 */
[C---:B------:R-:W-:Y:S01]  /*80b0*/  FMUL R36, R78.reuse, R43 ;  /* 0x0000002b4e247220 */ /* 0x040fe20000400000 */
[--C-:B------:R-:W-:Y:S02]  /*80c0*/  HADD2.F32 R120, -RZ, R158.reuse.H0_H0 ;  /* 0x2000009eff787230 */ /* 0x100fe40000004100 */
[C---:B------:R-:W-:Y:S01]  /*80d0*/  FMUL R39, R78.reuse, R46 ;  /* 0x0000002e4e277220 */ /* 0x040fe20000400000 */
[----:B------:R-:W-:Y:S02]  /*80e0*/  HADD2.F32 R123, -RZ, R158.H1_H1 ;  /* 0x3000009eff7b7230 */ /* 0x000fe40000004100 */
        /* <DEDUP_REMOVED lines=8> */
[C---:B------:R-:W-:Y:S01]  /*8170*/  FFMA R40, R81.reuse, R123, R40 ;  /* 0x0000007b51287223 */ /* 0x040fe20000000028 */
[C---:B------:R-:W-:Y:S01]  /*8180*/  FMUL R44, R78.reuse, R51 ;  /* 0x000000334e2c7220 */ /* 0x040fe20000400000 */
[C---:B------:R-:W-:Y:S01]  /*8190*/  FFMA R41, R81.reuse, R122, R41 ;  /* 0x0000007a51297223 */ /* 0x040fe20000000029 */
[C---:B------:R-:W-:Y:S01]  /*81a0*/  FFMA R42, R81.reuse, R125, R42 ;  /* 0x0000007d512a7223 */ /* 0x040fe2000000002a */
[C---:B------:R-:W-:Y:S01]  /*81b0*/  FMUL R46, R78.reuse, R53 ;  /* 0x000000354e2e7220 */ /* 0x040fe20000400000 */
[--C-:B------:R-:W-:Y:S02]  /*81c0*/  HADD2.F32 R128, -RZ, R160.reuse.H0_H0 ;  /* 0x200000a0ff807230 */ /* 0x100fe40000004100 */
[C---:B------:R-:W-:Y:S01]  /*81d0*/  FMUL R50, R78.reuse, R57 ;  /* 0x000000394e327220 */ /* 0x040fe20000400000 */
[C---:B------:R-:W-:Y:S01]  /*81e0*/  FMUL R51, R78.reuse, R58 ;  /* 0x0000003a4e337220 */ /* 0x040fe20000400000 */
[C---:B------:R-:W-:Y:S01]  /*81f0*/  FMUL R53, R78.reuse, R60 ;  /* 0x0000003c4e357220 */ /* 0x040fe20000400000 */
[C---:B------:R-:W-:Y:S01]  /*8200*/  FFMA R43, R81.reuse, R124, R43 ;  /* 0x0000007c512b7223 */ /* 0x040fe2000000002b */
[----:B------:R-:W-:Y:S02]  /*8210*/  HADD2.F32 R131, -RZ, R160.H1_H1 ;  /* 0x300000a0ff837230 */ /* 0x000fe40000004100 */
[C---:B------:R-:W-:Y:S01]  /*8220*/  FMUL R47, R78.reuse, R54 ;  /* 0x000000364e2f7220 */ /* 0x040fe20000400000 */
[C---:B------:R-:W-:Y:S01]  /*8230*/  FMUL R57, R78.reuse, R64 ;  /* 0x000000404e397220 */ /* 0x040fe20000400000 */
[C---:B------:R-:W-:Y:S01]  /*8240*/  FMUL R58, R78.reuse, R65 ;  /* 0x000000414e3a7220 */ /* 0x040fe20000400000 */
[C---:B------:R-:W-:Y:S01]  /*8250*/  FMUL R60, R78.reuse, R67 ;  /* 0x000000434e3c7220 */ /* 0x040fe20000400000 */
[----:B------:R-:W-:Y:S01]  /*8260*/  FFMA R44, R81, R127, R44 ;  /* 0x0000007f512c7223 */ /* 0x000fe2000000002c */
[C---:B------:R-:W-:Y:S01]  /*8270*/  FMUL R48, R78.reuse, R55 ;  /* 0x000000374e307220 */ /* 0x040fe20000400000 */
[----:B------:R-:W-:Y:S01]  /*8280*/  F2FP.SATFINITE.E4M3.F32.PACK_AB_MERGE_C R64, R5, R4, R86 ;  /* 0x000000040540723e */ /* 0x000fe20004807056 */
[----:B------:R-:W-:Y:S01]  /*8290*/  FFMA R45, R81, R126, R45 ;  /* 0x0000007e512d7223 */ /* 0x000fe2000000002d */
[----:B------:R-:W-:Y:S01]  /*82a0*/  F2FP.SATFINITE.E4M3.F32.PACK_AB_MERGE_C R65, R9, R8, R138 ;  /* 0x000000080941723e */ /* 0x000fe2000480708a */
[----:B------:R-:W-:Y:S01]  /*82b0*/  FMUL R49, R78, R56 ;  /* 0x000000384e317220 */ /* 0x000fe20000400000 */
[----:B------:R-:W-:Y:S01]  /*82c0*/  F2FP.SATFINITE.E4M3.F32.PACK_AB_MERGE_C R67, R2, R0, R3 ;  /* 0x000000000243723e */ /* 0x000fe20004807003 */
[C---:B------:R-:W-:Y:S01]  /*82d0*/  FFMA R46, R81.reuse, R129, R46 ;  /* 0x00000081512e7223 */ /* 0x040fe2000000002e */
[----:B------:R-:W-:Y:S01]  /*82e0*/  F2FP.F16.E4M3.UNPACK_B R162, R162.H1 ;  /* 0x000000a2ffa2723e */ /* 0x000fe200030006ff */
[--C-:B------:R-:W-:Y:S02]  /*82f0*/  HADD2.F32 R132, -RZ, R161.reuse.H0_H0 ;  /* 0x200000a1ff847230 */ /* 0x100fe40000004100 */
[C---:B------:R-:W-:Y:S01]  /*8300*/  FFMA R47, R81.reuse, R128, R47 ;  /* 0x00000080512f7223 */ /* 0x040fe2000000002f */
[----:B------:R1:W-:Y:S01]  /*8310*/  STS.128 [R172+UR49+0x6200], R64 ;  /* 0x00620040ac007988 */ /* 0x0003e20008000c31 */
[----:B------:R-:W-:Y:S02]  /*8320*/  HADD2.F32 R135, -RZ, R161.H1_H1 ;  /* 0x300000a1ff877230 */ /* 0x000fe40000004100 */
[C---:B------:R-:W-:Y:S01]  /*8330*/  FFMA R48, R81.reuse, R131, R48 ;  /* 0x0000008351307223 */ /* 0x040fe20000000030 */
[C---:B------:R-:W-:Y:S01]  /*8340*/  FFMA R49, R81.reuse, R130, R49 ;  /* 0x0000008251317223 */ /* 0x040fe20000000031 */
[----:B------:R-:W-:Y:S01]  /*8350*/  F2FP.F16.E4M3.UNPACK_B R163, R163.H1 ;  /* 0x000000a3ffa3723e */ /* 0x000fe200030006ff */
[C---:B------:R-:W-:Y:S01]  /*8360*/  FFMA R50, R81.reuse, R133, R50 ;  /* 0x0000008551327223 */ /* 0x040fe20000000032 */
[----:B------:R-:W-:Y:S01]  /*8370*/  FMUL R54, R78, R61 ;  /* 0x0000003d4e367220 */ /* 0x000fe20000400000 */
[--C-:B------:R-:W-:Y:S01]  /*8380*/  HADD2.F32 R136, -RZ, R162.reuse.H0_H0 ;  /* 0x200000a2ff887230 */ /* 0x100fe20000004100 */
[----:B------:R1:W-:Y:S01]  /*8390*/  STS.128 [R197+0x6010], R16 ;  /* 0x00601010c5007388 */ /* 0x0003e20000000c00 */
[----:B------:R-:W-:Y:S01]  /*83a0*/  F2FP.SATFINITE.E4M3.F32.PACK_AB_MERGE_C R35, R36, R35, RZ ;  /* 0x000000232423723e */ /* 0x000fe200048070ff */
[C---:B------:R-:W-:Y:S01]  /*83b0*/  FFMA R51, R81.reuse, R132, R51 ;  /* 0x0000008451337223 */ /* 0x040fe20000000033 */
[----:B------:R-:W-:Y:S01]  /*83c0*/  F2FP.SATFINITE.E4M3.F32.PACK_AB_MERGE_C R39, R40, R39, RZ ;  /* 0x000000272827723e */ /* 0x000fe200048070ff */
[----:B------:R-:W-:Y:S02]  /*83d0*/  HADD2.F32 R139, -RZ, R162.H1_H1 ;  /* 0x300000a2ff8b7230 */ /* 0x000fe40000004100 */
[C---:B------:R-:W-:Y:S01]  /*83e0*/  FMUL R55, R78.reuse, R62 ;  /* 0x0000003e4e377220 */ /* 0x040fe20000400000 */
[C---:B------:R-:W-:Y:S01]  /*83f0*/  FFMA R52, R81.reuse, R135, R52 ;  /* 0x0000008751347223 */ /* 0x040fe20000000034 */
[----:B------:R-:W-:Y:S01]  /*8400*/  FMUL R56, R78, R63 ;  /* 0x0000003f4e387220 */ /* 0x000fe20000400000 */
[C---:B------:R-:W-:Y:S01]  /*8410*/  FFMA R53, R81.reuse, R134, R53 ;  /* 0x0000008651357223 */ /* 0x040fe20000000035 */
[C---:B------:R-:W-:Y:S01]  /*8420*/  FFMA R54, R81.reuse, R137, R54 ;  /* 0x0000008951367223 */ /* 0x040fe20000000036 */
[--C-:B------:R-:W-:Y:S02]  /*8430*/  HADD2.F32 R84, -RZ, R163.reuse.H0_H0 ;  /* 0x200000a3ff547230 */ /* 0x100fe40000004100 */
[C---:B------:R-:W-:Y:S01]  /*8440*/  FFMA R55, R81.reuse, R136, R55 ;  /* 0x0000008851377223 */ /* 0x040fe20000000037 */
[----:B------:R-:W-:Y:S02]  /*8450*/  HADD2.F32 R85, -RZ, R163.H1_H1 ;  /* 0x300000a3ff557230 */ /* 0x000fe40000004100 */
[C---:B------:R-:W-:Y:S01]  /*8460*/  FFMA R56, R81.reuse, R139, R56 ;  /* 0x0000008b51387223 */ /* 0x040fe20000000038 */
[----:B------:R-:W-:Y:S01]  /*8470*/  F2FP.SATFINITE.E4M3.F32.PACK_AB_MERGE_C R43, R44, R43, RZ ;  /* 0x0000002b2c2b723e */ /* 0x000fe200048070ff */
[C---:B------:R-:W-:Y:S01]  /*8480*/  FFMA R57, R81.reuse, R82, R57 ;  /* 0x0000005251397223 */ /* 0x040fe20000000039 */
[C---:B------:R-:W-:Y:S01]  /*8490*/  FFMA R58, R81.reuse, R83, R58 ;  /* 0x00000053513a7223 */ /* 0x040fe2000000003a */
[C---:B------:R-:W-:Y:S01]  /*84a0*/  FFMA R59, R81.reuse, R84, R59 ;  /* 0x00000054513b7223 */ /* 0x040fe2000000003b */
[----:B------:R-:W-:Y:S01]  /*84b0*/  F2FP.SATFINITE.E4M3.F32.PACK_AB_MERGE_C R33, R34, R33, R35 ;  /* 0x000000212221723e */ /* 0x000fe20004807023 */
[----:B------:R-:W-:Y:S01]  /*84c0*/  FFMA R60, R81, R85, R60 ;  /* 0x00000055513c7223 */ /* 0x000fe2000000003c */
[----:B------:R-:W-:Y:S02]  /*84d0*/  F2FP.SATFINITE.E4M3.F32.PACK_AB_MERGE_C R32, R30, R29, R32 ;  /* 0x0000001d1e20723e */ /* 0x000fe40004807020 */
        /* <DEDUP_REMOVED lines=11> */
[----:B------:R-:W-:Y:S03]  /*8590*/  IADD3 R76, PT, PT, R76, 0x1, RZ ;  /* 0x000000014c4c7810 */ /* 0x000fe60007ffe0ff */
        /* <DEDUP_REMOVED lines=9> */
[----:B------:R-:W-:Y:S02]  /*8630*/  UIADD3 UR8, UP0, UPT, UR52, 0x680, URZ ;  /* 0x0000068034087890 */ /* 0x000fe4000ff1e0ff */
[----:B------:R-:W-:Y:S02]  /*8640*/  UIADD3 UR5, UPT, UPT, UR41, 0x40, URZ ;  /* 0x0000004029057890 */ /* 0x000fe4000fffe0ff */
[----:B------:R-:W-:Y:S02]  /*8650*/  UIADD3 UR4, UPT, UPT, UR49, 0x6200, URZ ;  /* 0x0000620031047890 */ /* 0x000fe4000fffe0ff */
[----:B------:R-:W-:Y:S01]  /*8660*/  UIADD3.X UR9, UPT, UPT, URZ, UR53, URZ, UP0, !UPT ;  /* 0x00000035ff097290 */ /* 0x000fe200087fe4ff */
[----:B------:R-:W-:Y:S01]  /*8670*/  UMOV UR6, UR42 ;  /* 0x0000002a00067c82 */ /* 0x000fe20008000000 */
[----:B------:R-:W-:Y:S07]  /*8680*/  UMOV UR7, UR36 ;  /* 0x0000002400077c82 */ /* 0x000fee0008000000 */
[----:B------:R2:W-:Y:S01]  /*8690*/  UTMASTG.3D [UR4], [UR8] ;  /* 0x00000004080073b5 */ /* 0x0005e20008010000 */
[----:B------:R0:W-:Y:S01]  /*86a0*/  UTMACMDFLUSH ;  /* 0x00000000000079b7 */ /* 0x0001e20000000000 */
[----:B--2---:R-:W-:Y:S04]  /*86b0*/  DEPBAR.LE SB0, 0x1 ;  /* 0x000080400000791a */ /* 0x004fe80000000000 */
.L_x_121:
[----:B------:R-:W-:Y:S05]  /*86c0*/  BSYNC.RECONVERGENT B0 ;  /* 0x0000000000007941 */ /* 0x000fea0003800200 */
.L_x_120:
[----:B------:R-:W-:Y:S01]  /*86d0*/  BAR.SYNC.DEFER_BLOCKING 0x1, 0x80 ;  /* 0x0042000000007b1d */ /* 0x000fe20000010000 */
[----:B------:R-:W-:Y:S01]  /*86e0*/  ISETP.NE.AND P2, PT, R194, RZ, PT ;  /* 0x000000ffc200720c */ /* 0x000fe20003f45270 */
[----:B------:R-:W-:Y:S01]  /*86f0*/  IMAD.IADD R20, R75, 0x1, R147 ;  /* 0x000000014b147824 */ /* 0x000fe200078e0293 */
[----:B------:R-:W-:Y:S01]  /*8700*/  ISETP.NE.AND P0, PT, R196, 0x2, PT ;  /* 0x00000002c400780c */ /* 0x000fe20003f05270 */
[----:B------:R-:W-:Y:S01]  /*8710*/  IMAD.IADD R21, R77, 0x1, R170 ;  /* 0x000000014d157824 */ /* 0x000fe200078e02aa */
[----:B------:R-:W-:Y:S02]  /*8720*/  ISETP.NE.AND P1, PT, R76, 0x4, PT ;  /* 0x000000044c00780c */ /* 0x000fe40003f25270 */
[----:B------:R-:W-:Y:S02]  /*8730*/  SEL R3, RZ, 0x1, P0 ;  /* 0x00000001ff037807 */ /* 0x000fe40000000000 */
[----:B------:R-:W-:Y:S02]  /*8740*/  SEL R0, RZ, 0x1, P1 ;  /* 0x00000001ff007807 */ /* 0x000fe40000800000 */
[----:B------:R-:W-:Y:S02]  /*8750*/  LOP3.LUT R182, R182, R3, RZ, 0x3c, !PT ;  /* 0x00000003b6b67212 */ /* 0x000fe400078e3cff */
[----:B------:R-:W-:Y:S02]  /*8760*/  LOP3.LUT R183, R183, R0, RZ, 0x3c, !PT ;  /* 0x00000000b7b77212 */ /* 0x000fe400078e3cff */
[----:B------:R-:W-:Y:S02]  /*8770*/  @P2 R2UR UR36, R179 ;  /* 0x00000000b32422ca */ /* 0x000fe400000e0000 */
[----:B------:R-:W-:Y:S02]  /*8780*/  SEL R196, R196, RZ, P0 ;  /* 0x000000ffc4c47207 */ /* 0x000fe40000000000 */
[----:B------:R-:W-:Y:S01]  /*8790*/  SEL R76, R76, RZ, P1 ;  /* 0x000000ff4c4c7207 */ /* 0x000fe20000800000 */
[----:B------:R-:W-:Y:S10]  /*87a0*/  @P2 BRA `(.L_x_122) ;  /* 0xffffffc400c02947 */ /* 0x000ff4000383ffff */
[----:B------:R-:W-:Y:S05]  /*87b0*/  EXIT ;  /* 0x000000000000794d */ /* 0x000fea0003800000 */
.L_x_24:
[----:B--2---:R2:W4:Y:S02]  /*87c0*/  SYNCS.PHASECHK.TRANS64.TRYWAIT P0, [R3+URZ+0xd0], R2 ;  /* 0x0000d002030075a7 */ /* 0x00452400080011ff */
[----:B----4-:R-:W-:Y:S05]  /*87d0*/  @!P0 NANOSLEEP.SYNCS 0x989680 ;  /* 0x009896800000895d */ /* 0x010fea0003900000 */
[----:B------:R-:W4:Y:S02]  /*87e0*/  @!P0 SYNCS.PHASECHK.TRANS64 P0, [R3+URZ+0xd0], R2 ;  /* 0x0000d002030085a7 */ /* 0x000f2400080010ff */
[----:B----4-:R-:W-:Y:S05]  /*87f0*/  @!P0 BRA `(.L_x_24) ;  /* 0xfffffffc00f08947 */ /* 0x010fea000383ffff */
[----:B------:R-:W-:Y:S05]  /*8800*/  BRA `(.L_x_123) ;  /* 0xffffff8c00e87947 */ /* 0x000fea000383ffff */
.L_x_27:
[----:B-1----:R-:W-:-:S07]  /*8810*/  MOV R2, UR33 ;  /* 0x0000002100027c02 */ /* 0x002fce0008000f00 */
.L_x_124:
[----:B-1----:R1:W2:Y:S02]  /*8820*/  SYNCS.PHASECHK.TRANS64.TRYWAIT P0, [R2+URZ+0x18], R5 ;  /* 0x00001805020075a7 */ /* 0x0022a400080011ff */
[----:B--2---:R-:W-:Y:S05]  /*8830*/  @!P0 NANOSLEEP.SYNCS 0x989680 ;  /* 0x009896800000895d */ /* 0x004fea0003900000 */
[----:B------:R-:W2:Y:S02]  /*8840*/  @!P0 SYNCS.PHASECHK.TRANS64 P0, [R2+URZ+0x18], R5 ;  /* 0x00001805020085a7 */ /* 0x000ea400080010ff */
[----:B--2---:R-:W-:Y:S05]  /*8850*/  @!P0 BRA `(.L_x_124) ;  /* 0xfffffffc00f08947 */ /* 0x004fea000383ffff */
[----:B------:R-:W-:Y:S05]  /*8860*/  BRA `(.L_x_26) ;  /* 0xffffff9000507947 */ /* 0x000fea000383ffff */
.L_x_34:
[----:B-1----:R-:W-:-:S07]  /*8870*/  MOV R2, UR17 ;  /* 0x0000001100027c02 */ /* 0x002fce0008000f00 */
.L_x_125:
[----:B-1----:R1:W2:Y:S02]  /*8880*/  SYNCS.PHASECHK.TRANS64.TRYWAIT P0, [R2+URZ+0x18], R5 ;  /* 0x00001805020075a7 */ /* 0x0022a400080011ff */
[----:B--2---:R-:W-:Y:S05]  /*8890*/  @!P0 NANOSLEEP.SYNCS 0x989680 ;  /* 0x009896800000895d */ /* 0x004fea0003900000 */
[----:B------:R-:W2:Y:S02]  /*88a0*/  @!P0 SYNCS.PHASECHK.TRANS64 P0, [R2+URZ+0x18], R5 ;  /* 0x00001805020085a7 */ /* 0x000ea400080010ff */
[----:B--2---:R-:W-:Y:S05]  /*88b0*/  @!P0 BRA `(.L_x_125) ;  /* 0xfffffffc00f08947 */ /* 0x004fea000383ffff */
[----:B------:R-:W-:Y:S05]  /*88c0*/  BRA `(.L_x_33) ;  /* 0xffffff94000c7947 */ /* 0x000fea000383ffff */
.L_x_39:
[----:B-1----:R1:W2:Y:S02]  /*88d0*/  SYNCS.PHASECHK.TRANS64.TRYWAIT P0, [R2+URZ+0x60], R3 ;  /* 0x00006003020075a7 */ /* 0x0022a400080011ff */
[----:B--2---:R-:W-:Y:S05]  /*88e0*/  @!P0 NANOSLEEP.SYNCS 0x989680 ;  /* 0x009896800000895d */ /* 0x004fea0003900000 */
[----:B------:R-:W2:Y:S02]  /*88f0*/  @!P0 SYNCS.PHASECHK.TRANS64 P0, [R2+URZ+0x60], R3 ;  /* 0x00006003020085a7 */ /* 0x000ea400080010ff */
[----:B--2---:R-:W-:Y:S05]  /*8900*/  @!P0 BRA `(.L_x_39) ;  /* 0xfffffffc00f08947 */ /* 0x004fea000383ffff */
[----:B------:R-:W-:Y:S05]  /*8910*/  BRA `(.L_x_126) ;  /* 0xffffff9400b07947 */ /* 0x000fea000383ffff */
.L_x_43:
[----:B---3--:R-:W-:-:S07]  /*8920*/  MOV R0, UR5 ;  /* 0x0000000500007c02 */ /* 0x008fce0008000f00 */
.L_x_127:
[----:B-1----:R1:W2:Y:S02]  /*8930*/  SYNCS.PHASECHK.TRANS64.TRYWAIT P0, [R0+URZ], R3 ;  /* 0x00000003000075a7 */ /* 0x0022a400080011ff */
[----:B--2---:R-:W-:Y:S05]  /*8940*/  @!P0 NANOSLEEP.SYNCS 0x989680 ;  /* 0x009896800000895d */ /* 0x004fea0003900000 */
[----:B------:R-:W2:Y:S02]  /*8950*/  @!P0 SYNCS.PHASECHK.TRANS64 P0, [R0+URZ], R3 ;  /* 0x00000003000085a7 */ /* 0x000ea400080010ff */
[----:B--2---:R-:W-:Y:S05]  /*8960*/  @!P0 BRA `(.L_x_127) ;  /* 0xfffffffc00f08947 */ /* 0x004fea000383ffff */
[----:B------:R-:W-:Y:S05]  /*8970*/  BRA `(.L_x_128) ;  /* 0xffffff9c00207947 */ /* 0x000fea000383ffff */
.L_x_44:
[----:B---3--:R-:W-:-:S07]  /*8980*/  MOV R0, UR5 ;  /* 0x0000000500007c02 */ /* 0x008fce0008000f00 */
.L_x_129:
[----:B-1----:R1:W2:Y:S02]  /*8990*/  SYNCS.PHASECHK.TRANS64.TRYWAIT P0, [R0+URZ], R3 ;  /* 0x00000003000075a7 */ /* 0x0022a400080011ff */
[----:B--2---:R-:W-:Y:S05]  /*89a0*/  @!P0 NANOSLEEP.SYNCS 0x989680 ;  /* 0x009896800000895d */ /* 0x004fea0003900000 */
[----:B------:R-:W2:Y:S02]  /*89b0*/  @!P0 SYNCS.PHASECHK.TRANS64 P0, [R0+URZ], R3 ;  /* 0x00000003000085a7 */ /* 0x000ea400080010ff */
[----:B--2---:R-:W-:Y:S05]  /*89c0*/  @!P0 BRA `(.L_x_129) ;  /* 0xfffffffc00f08947 */ /* 0x004fea000383ffff */
[----:B------:R-:W-:Y:S05]  /*89d0*/  BRA `(.L_x_130) ;  /* 0xffffff9c002c7947 */ /* 0x000fea000383ffff */
.L_x_47:
[----:B-1----:R1:W2:Y:S02]  /*89e0*/  SYNCS.PHASECHK.TRANS64.TRYWAIT P0, [R0+URZ+0xc0], R5 ;  /* 0x0000c005000075a7 */ /* 0x0022a400080011ff */
[----:B--2---:R-:W-:Y:S05]  /*89f0*/  @!P0 NANOSLEEP.SYNCS 0x989680 ;  /* 0x009896800000895d */ /* 0x004fea0003900000 */
[----:B------:R-:W2:Y:S02]  /*8a00*/  @!P0 SYNCS.PHASECHK.TRANS64 P0, [R0+URZ+0xc0], R5 ;  /* 0x0000c005000085a7 */ /* 0x000ea400080010ff */
[----:B--2---:R-:W-:Y:S05]  /*8a10*/  @!P0 BRA `(.L_x_47) ;  /* 0xfffffffc00f08947 */ /* 0x004fea000383ffff */
[----:B------:R-:W-:Y:S05]  /*8a20*/  BRA `(.L_x_131) ;  /* 0xffffff9c008c7947 */ /* 0x000fea000383ffff */
.L_x_48:
[----:B------:R-:W-:-:S07]  /*8a30*/  MOV R0, UR5 ;  /* 0x0000000500007c02 */ /* 0x000fce0008000f00 */
.L_x_132:
[----:B-1----:R1:W2:Y:S02]  /*8a40*/  SYNCS.PHASECHK.TRANS64.TRYWAIT P0, [R0+URZ+0x70], R7 ;  /* 0x00007007000075a7 */ /* 0x0022a400080011ff */
[----:B--2---:R-:W-:Y:S05]  /*8a50*/  @!P0 NANOSLEEP.SYNCS 0x989680 ;  /* 0x009896800000895d */ /* 0x004fea0003900000 */
[----:B------:R-:W2:Y:S02]  /*8a60*/  @!P0 SYNCS.PHASECHK.TRANS64 P0, [R0+URZ+0x70], R7 ;  /* 0x00007007000085a7 */ /* 0x000ea400080010ff */
[----:B--2---:R-:W-:Y:S05]  /*8a70*/  @!P0 BRA `(.L_x_132) ;  /* 0xfffffffc00f08947 */ /* 0x004fea000383ffff */
[----:B------:R-:W-:Y:S05]  /*8a80*/  BRA `(.L_x_133) ;  /* 0xffffff9c009c7947 */ /* 0x000fea000383ffff */
.L_x_49:
[----:B-1----:R1:W2:Y:S02]  /*8a90*/  SYNCS.PHASECHK.TRANS64.TRYWAIT P1, [R0+URZ+0x60], R5 ;  /* 0x00006005000075a7 */ /* 0x0022a400080211ff */
[----:B--2---:R-:W-:Y:S05]  /*8aa0*/  @!P1 NANOSLEEP.SYNCS 0x989680 ;  /* 0x009896800000995d */ /* 0x004fea0003900000 */
[----:B------:R-:W2:Y:S02]  /*8ab0*/  @!P1 SYNCS.PHASECHK.TRANS64 P1, [R0+URZ+0x60], R5 ;  /* 0x00006005000095a7 */ /* 0x000ea400080210ff */
[----:B--2---:R-:W-:Y:S05]  /*8ac0*/  @!P1 BRA `(.L_x_49) ;  /* 0xfffffffc00f09947 */ /* 0x004fea000383ffff */
[----:B------:R-:W-:Y:S05]  /*8ad0*/  BRA `(.L_x_134) ;  /* 0xffffff9c00cc7947 */ /* 0x000fea000383ffff */
.L_x_52:
[----:B------:R-:W-:-:S07]  /*8ae0*/  MOV R0, UR5 ;  /* 0x0000000500007c02 */ /* 0x000fce0008000f00 */
.L_x_135:
[----:B-1----:R1:W2:Y:S02]  /*8af0*/  SYNCS.PHASECHK.TRANS64.TRYWAIT P0, [R0+URZ+0x70], R3 ;  /* 0x00007003000075a7 */ /* 0x0022a400080011ff */
[----:B--2---:R-:W-:Y:S05]  /*8b00*/  @!P0 NANOSLEEP.SYNCS 0x989680 ;  /* 0x009896800000895d */ /* 0x004fea0003900000 */
[----:B------:R-:W2:Y:S02]  /*8b10*/  @!P0 SYNCS.PHASECHK.TRANS64 P0, [R0+URZ+0x70], R3 ;  /* 0x00007003000085a7 */ /* 0x000ea400080010ff */
[----:B--2---:R-:W-:Y:S05]  /*8b20*/  @!P0 BRA `(.L_x_135) ;  /* 0xfffffffc00f08947 */ /* 0x004fea000383ffff */
[----:B------:R-:W-:Y:S05]  /*8b30*/  BRA `(.L_x_51) ;  /* 0xffffffa000207947 */ /* 0x000fea000383ffff */
.L_x_61:
[----:B-1----:R-:W-:-:S04]  /*8b40*/  MOV R4, UR6 ;  /* 0x0000000600047c02 */ /* 0x002fc80008000f00 */
[----:B------:R1:W2:Y:S03]  /*8b50*/  SYNCS.PHASECHK.TRANS64.TRYWAIT P0, [R4+URZ+0x8], R5 ;  /* 0x00000805040075a7 */ /* 0x0002a600080011ff */
[----:B--2---:R-:W-:Y:S05]  /*8b60*/  @!P0 NANOSLEEP.SYNCS 0x989680 ;  /* 0x009896800000895d */ /* 0x004fea0003900000 */
[----:B------:R-:W2:Y:S02]  /*8b70*/  @!P0 SYNCS.PHASECHK.TRANS64 P0, [R4+URZ+0x8], R5 ;  /* 0x00000805040085a7 */ /* 0x000ea400080010ff */
[----:B--2---:R-:W-:Y:S05]  /*8b80*/  @!P0 BRA `(.L_x_61) ;  /* 0xfffffffc00ec8947 */ /* 0x004fea000383ffff */
[----:B------:R-:W-:Y:S05]  /*8b90*/  BRA `(.L_x_60) ;  /* 0xffffffa000d47947 */ /* 0x000fea000383ffff */
.L_x_63:
[----:B------:R-:W-:Y:S01]  /*8ba0*/  BSSY B0, `(.L_x_136) ;  /* 0x0000006000007945 */ /* 0x000fe20003800000 */
[----:B------:R-:W-:-:S07]  /*8bb0*/  MOV R15, 0xffffffff ;  /* 0xffffffff000f7802 */ /* 0x000fce0000000f00 */
[----:B-1---5:R-:W-:Y:S05]  /*8bc0*/  WARPSYNC.COLLECTIVE R15, `(.L_x_137) ;  /* 0x000000000f0c7348 */ /* 0x022fea0003c00000 */
[----:B------:R-:W-:Y:S02]  /*8bd0*/  ELECT P6, UR79, PT ;  /* 0x00000000004f782f */ /* 0x000fe400038c0000 */
[----:B------:R-:W-:Y:S01]  /*8be0*/  MOV R14, UR79 ;  /* 0x0000004f000e7c02 */ /* 0x000fe20008000f00 */
[----:B-1---5:R-:W-:Y:S10]  /*8bf0*/  ENDCOLLECTIVE ;  /* 0x000000000000791b */ /* 0x022ff40003800000 */
.L_x_137:
[----:B------:R-:W-:Y:S05]  /*8c00*/  BSYNC B0 ;  /* 0x0000000000007941 */ /* 0x000fea0003800000 */
.L_x_136:
[----:B------:R-:W-:Y:S05]  /*8c10*/  BRA `(.L_x_138) ;  /* 0xffffffa400047947 */ /* 0x000fea000383ffff */
.L_x_65:
[----:B-1----:R-:W-:-:S04]  /*8c20*/  MOV R2, UR6 ;  /* 0x0000000600027c02 */ /* 0x002fc80008000f00 */
[----:B------:R1:W2:Y:S03]  /*8c30*/  SYNCS.PHASECHK.TRANS64.TRYWAIT P0, [R2+URZ+0x8], R3 ;  /* 0x00000803020075a7 */ /* 0x0002a600080011ff */
[----:B--2---:R-:W-:Y:S05]  /*8c40*/  @!P0 NANOSLEEP.SYNCS 0x989680 ;  /* 0x009896800000895d */ /* 0x004fea0003900000 */
[----:B------:R-:W2:Y:S02]  /*8c50*/  @!P0 SYNCS.PHASECHK.TRANS64 P0, [R2+URZ+0x8], R3 ;  /* 0x00000803020085a7 */ /* 0x000ea400080010ff */
[----:B--2---:R-:W-:Y:S05]  /*8c60*/  @!P0 BRA `(.L_x_65) ;  /* 0xfffffffc00ec8947 */ /* 0x004fea000383ffff */
[----:B------:R-:W-:Y:S05]  /*8c70*/  BRA `(.L_x_64) ;  /* 0xffffffa400087947 */ /* 0x000fea000383ffff */
.L_x_66:
[----:B-1----:R1:W2:Y:S02]  /*8c80*/  SYNCS.PHASECHK.TRANS64.TRYWAIT P0, [R0+URZ+0x60], R5 ;  /* 0x00006005000075a7 */ /* 0x0022a400080011ff */
[----:B--2---:R-:W-:Y:S05]  /*8c90*/  @!P0 NANOSLEEP.SYNCS 0x989680 ;  /* 0x009896800000895d */ /* 0x004fea0003900000 */
[----:B------:R-:W2:Y:S02]  /*8ca0*/  @!P0 SYNCS.PHASECHK.TRANS64 P0, [R0+URZ+0x60], R5 ;  /* 0x00006005000085a7 */ /* 0x000ea400080010ff */
[----:B--2---:R-:W-:Y:S05]  /*8cb0*/  @!P0 BRA `(.L_x_66) ;  /* 0xfffffffc00f08947 */ /* 0x004fea000383ffff */
[----:B------:R-:W-:Y:S05]  /*8cc0*/  BRA `(.L_x_139) ;  /* 0xffffffa400dc7947 */ /* 0x000fea000383ffff */
.L_x_68:
[----:B------:R-:W-:-:S07]  /*8cd0*/  MOV R0, UR11 ;  /* 0x0000000b00007c02 */ /* 0x000fce0008000f00 */
.L_x_140:
[----:B-1----:R1:W2:Y:S02]  /*8ce0*/  SYNCS.PHASECHK.TRANS64.TRYWAIT P0, [R0+URZ+0xa0], R5 ;  /* 0x0000a005000075a7 */ /* 0x0022a400080011ff */
[----:B--2---:R-:W-:Y:S05]  /*8cf0*/  @!P0 NANOSLEEP.SYNCS 0x989680 ;  /* 0x009896800000895d */ /* 0x004fea0003900000 */
[----:B------:R-:W2:Y:S02]  /*8d00*/  @!P0 SYNCS.PHASECHK.TRANS64 P0, [R0+URZ+0xa0], R5 ;  /* 0x0000a005000085a7 */ /* 0x000ea400080010ff */
[----:B--2---:R-:W-:Y:S05]  /*8d10*/  @!P0 BRA `(.L_x_140) ;  /* 0xfffffffc00f08947 */ /* 0x004fea000383ffff */
[----:B------:R-:W-:Y:S05]  /*8d20*/  BRA `(.L_x_141) ;  /* 0xffffffa800247947 */ /* 0x000fea000383ffff */
.L_x_71:
[----:B------:R-:W-:Y:S07]  /*8d30*/  MOV R0, UR9 ;  /* 0x0000000900007c02 */ /* 0x000fee0008000f00 */
.L_x_142:
[----:B-1----:R1:W2:Y:S02]  /*8d40*/  SYNCS.PHASECHK.TRANS64.TRYWAIT P0, [R0+URZ], R5 ;  /* 0x00000005000075a7 */ /* 0x0022a400080011ff */
[----:B--2---:R-:W-:Y:S05]  /*8d50*/  @!P0 NANOSLEEP.SYNCS 0x989680 ;  /* 0x009896800000895d */ /* 0x004fea0003900000 */
[----:B------:R-:W2:Y:S02]  /*8d60*/  @!P0 SYNCS.PHASECHK.TRANS64 P0, [R0+URZ], R5 ;  /* 0x00000005000085a7 */ /* 0x000ea400080010ff */
[----:B--2---:R-:W-:Y:S05]  /*8d70*/  @!P0 BRA `(.L_x_142) ;  /* 0xfffffffc00f08947 */ /* 0x004fea000383ffff */
[----:B------:R-:W-:Y:S05]  /*8d80*/  BRA `(.L_x_70) ;  /* 0xffffffa8003c7947 */ /* 0x000fea000383ffff */
.L_x_75:
[----:B-1----:R-:W-:-:S07]  /*8d90*/  MOV R0, UR7 ;  /* 0x0000000700007c02 */ /* 0x002fce0008000f00 */
.L_x_143:
[----:B-1----:R1:W2:Y:S02]  /*8da0*/  SYNCS.PHASECHK.TRANS64.TRYWAIT P0, [R0+URZ], R3 ;  /* 0x00000003000075a7 */ /* 0x0022a400080011ff */
[----:B--2---:R-:W-:Y:S05]  /*8db0*/  @!P0 NANOSLEEP.SYNCS 0x989680 ;  /* 0x009896800000895d */ /* 0x004fea0003900000 */
[----:B------:R-:W2:Y:S02]  /*8dc0*/  @!P0 SYNCS.PHASECHK.TRANS64 P0, [R0+URZ], R3 ;  /* 0x00000003000085a7 */ /* 0x000ea400080010ff */
[----:B--2---:R-:W-:Y:S05]  /*8dd0*/  @!P0 BRA `(.L_x_143) ;  /* 0xfffffffc00f08947 */ /* 0x004fea000383ffff */
[----:B------:R-:W-:Y:S05]  /*8de0*/  BRA `(.L_x_144) ;  /* 0xffffffa800f47947 */ /* 0x000fea000383ffff */
.L_x_76:
[----:B------:R-:W-:-:S07]  /*8df0*/  MOV R0, UR7 ;  /* 0x0000000700007c02 */ /* 0x000fce0008000f00 */
.L_x_145:
[----:B-1----:R1:W2:Y:S02]  /*8e00*/  SYNCS.PHASECHK.TRANS64.TRYWAIT P0, [R0+URZ], R3 ;  /* 0x00000003000075a7 */ /* 0x0022a400080011ff */
[----:B--2---:R-:W-:Y:S05]  /*8e10*/  @!P0 NANOSLEEP.SYNCS 0x989680 ;  /* 0x009896800000895d */ /* 0x004fea0003900000 */
[----:B------:R-:W2:Y:S02]  /*8e20*/  @!P0 SYNCS.PHASECHK.TRANS64 P0, [R0+URZ], R3 ;  /* 0x00000003000085a7 */ /* 0x000ea400080010ff */
[----:B--2---:R-:W-:Y:S05]  /*8e30*/  @!P0 BRA `(.L_x_145) ;  /* 0xfffffffc00f08947 */ /* 0x004fea000383ffff */
[----:B------:R-:W-:Y:S05]  /*8e40*/  BRA `(.L_x_146) ;  /* 0xffffffac00007947 */ /* 0x000fea000383ffff */
.L_x_77:
[----:B------:R-:W-:-:S07]  /*8e50*/  MOV R0, UR7 ;  /* 0x0000000700007c02 */ /* 0x000fce0008000f00 */
.L_x_147:
[----:B-1----:R1:W2:Y:S02]  /*8e60*/  SYNCS.PHASECHK.TRANS64.TRYWAIT P0, [R0+URZ], R3 ;  /* 0x00000003000075a7 */ /* 0x0022a400080011ff */
[----:B--2---:R-:W-:Y:S05]  /*8e70*/  @!P0 NANOSLEEP.SYNCS 0x989680 ;  /* 0x009896800000895d */ /* 0x004fea0003900000 */
[----:B------:R-:W2:Y:S02]  /*8e80*/  @!P0 SYNCS.PHASECHK.TRANS64 P0, [R0+URZ], R3 ;  /* 0x00000003000085a7 */ /* 0x000ea400080010ff */
[----:B--2---:R-:W-:Y:S05]  /*8e90*/  @!P0 BRA `(.L_x_147) ;  /* 0xfffffffc00f08947 */ /* 0x004fea000383ffff */
[----:B------:R-:W-:Y:S05]  /*8ea0*/  BRA `(.L_x_148) ;  /* 0xffffffac000c7947 */ /* 0x000fea000383ffff */
.L_x_80:
[----:B------:R-:W-:-:S07]  /*8eb0*/  MOV R0, UR8 ;  /* 0x0000000800007c02 */ /* 0x000fce0008000f00 */
.L_x_149:
[----:B-1----:R1:W2:Y:S02]  /*8ec0*/  SYNCS.PHASECHK.TRANS64.TRYWAIT P1, [R0+URZ+0xe0], R3 ;  /* 0x0000e003000075a7 */ /* 0x0022a400080211ff */
[----:B--2---:R-:W-:Y:S05]  /*8ed0*/  @!P1 NANOSLEEP.SYNCS 0x989680 ;  /* 0x009896800000995d */ /* 0x004fea0003900000 */
[----:B------:R-:W2:Y:S02]  /*8ee0*/  @!P1 SYNCS.PHASECHK.TRANS64 P1, [R0+URZ+0xe0], R3 ;  /* 0x0000e003000095a7 */ /* 0x000ea400080210ff */
[----:B--2---:R-:W-:Y:S05]  /*8ef0*/  @!P1 BRA `(.L_x_149) ;  /* 0xfffffffc00f09947 */ /* 0x004fea000383ffff */
[----:B------:R-:W-:Y:S05]  /*8f00*/  BRA `(.L_x_150) ;  /* 0xffffffac00587947 */ /* 0x000fea000383ffff */
.L_x_85:
[----:B--2---:R2:W4:Y:S02]  /*8f10*/  SYNCS.PHASECHK.TRANS64.TRYWAIT P0, [R0+URZ+0x60], R3 ;  /* 0x00006003000075a7 */ /* 0x00452400080011ff */
[----:B----4-:R-:W-:Y:S05]  /*8f20*/  @!P0 NANOSLEEP.SYNCS 0x989680 ;  /* 0x009896800000895d */ /* 0x010fea0003900000 */
[----:B------:R-:W4:Y:S02]  /*8f30*/  @!P0 SYNCS.PHASECHK.TRANS64 P0, [R0+URZ+0x60], R3 ;  /* 0x00006003000085a7 */ /* 0x000f2400080010ff */
[----:B----4-:R-:W-:Y:S05]  /*8f40*/  @!P0 BRA `(.L_x_85) ;  /* 0xfffffffc00f08947 */ /* 0x010fea000383ffff */
[----:B------:R-:W-:Y:S05]  /*8f50*/  BRA `(.L_x_151) ;  /* 0xffffffb000647947 */ /* 0x000fea000383ffff */
.L_x_88:
[----:B------:R-:W-:Y:S07]  /*8f60*/  MOV R0, UR6 ;  /* 0x0000000600007c02 */ /* 0x000fee0008000f00 */
.L_x_152:
[----:B--2---:R2:W4:Y:S02]  /*8f70*/  SYNCS.PHASECHK.TRANS64.TRYWAIT P0, [R0+URZ+0x58], R3 ;  /* 0x00005803000075a7 */ /* 0x00452400080011ff */
[----:B----4-:R-:W-:Y:S05]  /*8f80*/  @!P0 NANOSLEEP.SYNCS 0x989680 ;  /* 0x009896800000895d */ /* 0x010fea0003900000 */
[----:B------:R-:W4:Y:S02]  /*8f90*/  @!P0 SYNCS.PHASECHK.TRANS64 P0, [R0+URZ+0x58], R3 ;  /* 0x00005803000085a7 */ /* 0x000f2400080010ff */
[----:B----4-:R-:W-:Y:S05]  /*8fa0*/  @!P0 BRA `(.L_x_152) ;  /* 0xfffffffc00f08947 */ /* 0x010fea000383ffff */
[----:B------:R-:W-:Y:S05]  /*8fb0*/  BRA `(.L_x_87) ;  /* 0xffffffb400447947 */ /* 0x000fea000383ffff */
.L_x_91:
[----:B--2---:R-:W-:Y:S07]  /*8fc0*/  MOV R3, UR6 ;  /* 0x0000000600037c02 */ /* 0x004fee0008000f00 */
.L_x_153:
[----:B-1----:R1:W2:Y:S02]  /*8fd0*/  SYNCS.PHASECHK.TRANS64.TRYWAIT P0, [R3+URZ+0x40], R12 ;  /* 0x0000400c030075a7 */ /* 0x0022a400080011ff */
[----:B--2---:R-:W-:Y:S05]  /*8fe0*/  @!P0 NANOSLEEP.SYNCS 0x989680 ;  /* 0x009896800000895d */ /* 0x004fea0003900000 */
[----:B------:R-:W2:Y:S02]  /*8ff0*/  @!P0 SYNCS.PHASECHK.TRANS64 P0, [R3+URZ+0x40], R12 ;  /* 0x0000400c030085a7 */ /* 0x000ea400080010ff */
[----:B--2---:R-:W-:Y:S05]  /*9000*/  @!P0 BRA `(.L_x_153) ;  /* 0xfffffffc00f08947 */ /* 0x004fea000383ffff */
[----:B------:R-:W-:Y:S05]  /*9010*/  BRA `(.L_x_154) ;  /* 0xffffffb400bc7947 */ /* 0x000fea000383ffff */
.L_x_92:
[----:B------:R-:W-:Y:S07]  /*9020*/  MOV R3, UR6 ;  /* 0x0000000600037c02 */ /* 0x000fee0008000f00 */
.L_x_155:
[----:B-1----:R1:W2:Y:S02]  /*9030*/  SYNCS.PHASECHK.TRANS64.TRYWAIT P0, [R3+URZ+0x48], R12 ;  /* 0x0000480c030075a7 */ /* 0x0022a400080011ff */
[----:B--2---:R-:W-:Y:S05]  /*9040*/  @!P0 NANOSLEEP.SYNCS 0x989680 ;  /* 0x009896800000895d */ /* 0x004fea0003900000 */
[----:B------:R-:W2:Y:S02]  /*9050*/  @!P0 SYNCS.PHASECHK.TRANS64 P0, [R3+URZ+0x48], R12 ;  /* 0x0000480c030085a7 */ /* 0x000ea400080010ff */
[----:B--2---:R-:W-:Y:S05]  /*9060*/  @!P0 BRA `(.L_x_155) ;  /* 0xfffffffc00f08947 */ /* 0x004fea000383ffff */
[----:B------:R-:W-:Y:S05]  /*9070*/  BRA `(.L_x_156) ;  /* 0xffffffb8003c7947 */ /* 0x000fea000383ffff */
.L_x_94:
[----:B------:R-:W-:-:S07]  /*9080*/  MOV R0, UR6 ;  /* 0x0000000600007c02 */ /* 0x000fce0008000f00 */
.L_x_157:
[----:B-1----:R1:W4:Y:S02]  /*9090*/  SYNCS.PHASECHK.TRANS64.TRYWAIT P0, [R0+URZ+0x40], R3 ;  /* 0x00004003000075a7 */ /* 0x00232400080011ff */
[----:B----4-:R-:W-:Y:S05]  /*90a0*/  @!P0 NANOSLEEP.SYNCS 0x989680 ;  /* 0x009896800000895d */ /* 0x010fea0003900000 */
[----:B------:R-:W4:Y:S02]  /*90b0*/  @!P0 SYNCS.PHASECHK.TRANS64 P0, [R0+URZ+0x40], R3 ;  /* 0x00004003000085a7 */ /* 0x000f2400080010ff */
[----:B----4-:R-:W-:Y:S05]  /*90c0*/  @!P0 BRA `(.L_x_157) ;  /* 0xfffffffc00f08947 */ /* 0x010fea000383ffff */
[----:B------:R-:W-:Y:S05]  /*90d0*/  BRA `(.L_x_158) ;  /* 0xffffffb800ac7947 */ /* 0x000fea000383ffff */
.L_x_96:
[----:B--2---:R2:W3:Y:S02]  /*90e0*/  SYNCS.PHASECHK.TRANS64.TRYWAIT P0, [R0+URZ+0x60], R3 ;  /* 0x00006003000075a7 */ /* 0x0044e400080011ff */
[----:B---3--:R-:W-:Y:S05]  /*90f0*/  @!P0 NANOSLEEP.SYNCS 0x989680 ;  /* 0x009896800000895d */ /* 0x008fea0003900000 */
[----:B------:R-:W3:Y:S02]  /*9100*/  @!P0 SYNCS.PHASECHK.TRANS64 P0, [R0+URZ+0x60], R3 ;  /* 0x00006003000085a7 */ /* 0x000ee400080010ff */
[----:B---3--:R-:W-:Y:S05]  /*9110*/  @!P0 BRA `(.L_x_96) ;  /* 0xfffffffc00f08947 */ /* 0x008fea000383ffff */
[----:B------:R-:W-:Y:S05]  /*9120*/  BRA `(.L_x_159) ;  /* 0xffffffbc00747947 */ /* 0x000fea000383ffff */
.L_x_107:
[----:B-1----:R1:W3:Y:S02]  /*9130*/  SYNCS.PHASECHK.TRANS64.TRYWAIT P1, [R3+URZ+0x30], R0 ;  /* 0x00003000030075a7 */ /* 0x0022e400080211ff */
[----:B---3--:R-:W-:Y:S05]  /*9140*/  @!P1 NANOSLEEP.SYNCS 0x989680 ;  /* 0x009896800000995d */ /* 0x008fea0003900000 */
[----:B------:R-:W3:Y:S02]  /*9150*/  @!P1 SYNCS.PHASECHK.TRANS64 P1, [R3+URZ+0x30], R0 ;  /* 0x00003000030095a7 */ /* 0x000ee400080210ff */
[----:B---3--:R-:W-:Y:S05]  /*9160*/  @!P1 BRA `(.L_x_107) ;  /* 0xfffffffc00f09947 */ /* 0x008fea000383ffff */
[----:B------:R-:W-:Y:S05]  /*9170*/  BRA `(.L_x_106) ;  /* 0xffffffc800987947 */ /* 0x000fea000383ffff */
.L_x_109:
[----:B-1----:R1:W4:Y:S02]  /*9180*/  SYNCS.PHASECHK.TRANS64.TRYWAIT P0, [R195+URZ+0x80], R2 ;  /* 0x00008002c30075a7 */ /* 0x00232400080011ff */
[----:B----4-:R-:W-:Y:S05]  /*9190*/  @!P0 NANOSLEEP.SYNCS 0x989680 ;  /* 0x009896800000895d */ /* 0x010fea0003900000 */
[----:B------:R-:W4:Y:S02]  /*91a0*/  @!P0 SYNCS.PHASECHK.TRANS64 P0, [R195+URZ+0x80], R2 ;  /* 0x00008002c30085a7 */ /* 0x000f2400080010ff */
[----:B----4-:R-:W-:Y:S05]  /*91b0*/  @!P0 BRA `(.L_x_109) ;  /* 0xfffffffc00f08947 */ /* 0x010fea000383ffff */
[----:B------:R-:W-:Y:S05]  /*91c0*/  BRA `(.L_x_108) ;  /* 0xffffffc800f47947 */ /* 0x000fea000383ffff */
.L_x_118:
[----:B--2---:R2:W3:Y:S02]  /*91d0*/  SYNCS.PHASECHK.TRANS64.TRYWAIT P0, [R216+URZ+0x30], R3 ;  /* 0x00003003d80075a7 */ /* 0x0044e400080011ff */
[----:B---3--:R-:W-:Y:S05]  /*91e0*/  @!P0 NANOSLEEP.SYNCS 0x989680 ;  /* 0x009896800000895d */ /* 0x008fea0003900000 */
[----:B------:R-:W3:Y:S02]  /*91f0*/  @!P0 SYNCS.PHASECHK.TRANS64 P0, [R216+URZ+0x30], R3 ;  /* 0x00003003d80085a7 */ /* 0x000ee400080010ff */
[----:B---3--:R-:W-:Y:S05]  /*9200*/  @!P0 BRA `(.L_x_118) ;  /* 0xfffffffc00f08947 */ /* 0x008fea000383ffff */
[----:B------:R-:W-:Y:S05]  /*9210*/  BRA `(.L_x_117) ;  /* 0xffffffe000007947 */ /* 0x000fea000383ffff */
        .weak           $__internal_0_$__cuda_sm10x_tcgen05_guardrail_trap_col_being_dealloced_not_returned_by_alloc
        .type           $__internal_0_$__cuda_sm10x_tcgen05_guardrail_trap_col_being_dealloced_not_returned_by_alloc,@function
        .size           $__internal_0_$__cuda_sm10x_tcgen05_guardrail_trap_col_being_dealloced_not_returned_by_alloc,($__internal_1_$__cuda_sm10x_tcgen05_guardrail_trap_phase_invalid_during_alloc - $__internal_0_$__cuda_sm10x_tcgen05_guardrail_trap_col_being_dealloced_not_returned_by_alloc)
$__internal_0_$__cuda_sm10x_tcgen05_guardrail_trap_col_being_dealloced_not_returned_by_alloc:
[----:B------:R-:W-:Y:S05]  /*9220*/  BPT.TRAP 0x1 ;  /* 0x000000040000795c */ /* 0x000fea0000300000 */
[----:B------:R-:W-:-:S04]  /*9230*/  HFMA2 R3, -RZ, RZ, 0, 0 ;  /* 0x00000000ff037431 */ /* 0x000fc800000001ff */
[----:B------:R-:W-:Y:S05]  /*9240*/  RET.REL.NODEC R2 `(_ZN7cutlass13device_kernelINS_4gemm6kernel13GemmUniversalIN4cute5tupleIJiiiiEEENS1_10collective13CollectiveMmaINS1_35MainloopSm100TmaUmmaWarpSpecializedILi3ELi2ELi4ENS5_IJNS4_1CILi2EEENSA_ILi1EEESC_EEEEENS5_IJNSA_ILi256EEENSA_ILi128EEENSA_ILi32EEEEEENS_12float_e4m3_tENS5_IJlSC_lEEESJ_SK_NS4_8TiledMMAINS4_8MMA_AtomIJNS4_10MMA_TraitsINS4_25SM100_MMA_F8F6F4_2x1SM_SSEJSJ_SJ_fSF_SG_NS4_17integral_constantINS4_4UMMA5MajorELSR_0EEESS_NSP_INSQ_7ScaleInELST_0EEESU_EEEEEENS4_6LayoutINS5_IJSC_SC_SC_EEENS5_IJNSA_ILi0EEESZ_SZ_EEEEENS5_IJNS4_10UnderscoreES12_S12_EEEEENS4_18SM100_TMA_2SM_LOADENS4_14ComposedLayoutINS4_7SwizzleILi1ELi4ELi3EEENS4_18smem_ptr_flag_bitsILi8EEENSX_INS5_IJNSA_ILi8EEESH_EEENS5_IJSH_SC_EEEEEEEvNS4_8identityES15_S1F_vS1G_EENS_8epilogue10collective18CollectiveEpilogueINS1I_23Sm100TmaWarpSpecializedILi2ELi2ELi64ELb0ELb0EEEJNS5_IJSG_SG_SH_EEENS5_IJNSX_ISG_SC_EENSX_INSA_ILi64EEESC_EEEEESJ_SK_SJ_SK_NS1I_6fusion15FusionCallbacksIS1M_NS1S_17LinearCombinationISJ_fSJ_fLNS_15FloatRoundStyleE2EEES1N_S1R_JEEENS4_5SM1004TMEM4LOAD26SM100_TMEM_LOAD_32dp32b64xENS4_13SM90_TMA_LOADENS16_INS17_ILi2ELi4ELi3EEES1A_NSX_INS5_IJS1B_S1P_EEENS5_IJS1P_SC_EEEEEEENS4_39AutoVectorizingCopyWithAssumedAlignmentILi128EEENS4_14SM90_TMA_STOREES27_S29_S29_EEEvvEEEEvNT_6ParamsE) ;  /* 0xffffff6c026c7950 */ /* 0x000fea0003c3ffff */
        .weak           $__internal_1_$__cuda_sm10x_tcgen05_guardrail_trap_phase_invalid_during_alloc
        .type           $__internal_1_$__cuda_sm10x_tcgen05_guardrail_trap_phase_invalid_during_alloc,@function
        .size           $__internal_1_$__cuda_sm10x_tcgen05_guardrail_trap_phase_invalid_during_alloc,($__internal_2_$__cuda_sm10x_tcgen05_guardrail_trap_unallocated_columns_being_dealloced - $__internal_1_$__cuda_sm10x_tcgen05_guardrail_trap_phase_invalid_during_alloc)
$__internal_1_$__cuda_sm10x_tcgen05_guardrail_trap_phase_invalid_during_alloc:
[----:B------:R-:W-:Y:S05]  /*9250*/  BPT.TRAP 0x1 ;  /* 0x000000040000795c */ /* 0x000fea0000300000 */
[----:B------:R-:W-:-:S04]  /*9260*/  MOV R3, 0x0 ;  /* 0x0000000000037802 */ /* 0x000fc80000000f00 */
[----:B------:R-:W-:Y:S05]  /*9270*/  RET.REL.NODEC R2 `(_ZN7cutlass13device_kernelINS_4gemm6kernel13GemmUniversalIN4cute5tupleIJiiiiEEENS1_10collective13CollectiveMmaINS1_35MainloopSm100TmaUmmaWarpSpecializedILi3ELi2ELi4ENS5_IJNS4_1CILi2EEENSA_ILi1EEESC_EEEEENS5_IJNSA_ILi256EEENSA_ILi128EEENSA_ILi32EEEEEENS_12float_e4m3_tENS5_IJlSC_lEEESJ_SK_NS4_8TiledMMAINS4_8MMA_AtomIJNS4_10MMA_TraitsINS4_25SM100_MMA_F8F6F4_2x1SM_SSEJSJ_SJ_fSF_SG_NS4_17integral_constantINS4_4UMMA5MajorELSR_0EEESS_NSP_INSQ_7ScaleInELST_0EEESU_EEEEEENS4_6LayoutINS5_IJSC_SC_SC_EEENS5_IJNSA_ILi0EEESZ_SZ_EEEEENS5_IJNS4_10UnderscoreES12_S12_EEEEENS4_18SM100_TMA_2SM_LOADENS4_14ComposedLayoutINS4_7SwizzleILi1ELi4ELi3EEENS4_18smem_ptr_flag_bitsILi8EEENSX_INS5_IJNSA_ILi8EEESH_EEENS5_IJSH_SC_EEEEEEEvNS4_8identityES15_S1F_vS1G_EENS_8epilogue10collective18CollectiveEpilogueINS1I_23Sm100TmaWarpSpecializedILi2ELi2ELi64ELb0ELb0EEEJNS5_IJSG_SG_SH_EEENS5_IJNSX_ISG_SC_EENSX_INSA_ILi64EEESC_EEEEESJ_SK_SJ_SK_NS1I_6fusion15FusionCallbacksIS1M_NS1S_17LinearCombinationISJ_fSJ_fLNS_15FloatRoundStyleE2EEES1N_S1R_JEEENS4_5SM1004TMEM4LOAD26SM100_TMEM_LOAD_32dp32b64xENS4_13SM90_TMA_LOADENS16_INS17_ILi2ELi4ELi3EEES1A_NSX_INS5_IJS1B_S1P_EEENS5_IJS1P_SC_EEEEEEENS4_39AutoVectorizingCopyWithAssumedAlignmentILi128EEENS4_14SM90_TMA_STOREES27_S29_S29_EEEvvEEEEvNT_6ParamsE) ;  /* 0xffffff6c02607950 */ /* 0x000fea0003c3ffff */
        .weak           $__internal_2_$__cuda_sm10x_tcgen05_guardrail_trap_unallocated_columns_being_dealloced
        .type           $__internal_2_$__cuda_sm10x_tcgen05_guardrail_trap_unallocated_columns_being_dealloced,@function
        .size           $__internal_2_$__cuda_sm10x_tcgen05_guardrail_trap_unallocated_columns_being_dealloced,(.L_x_161 - $__internal_2_$__cuda_sm10x_tcgen05_guardrail_trap_unallocated_columns_being_dealloced)
$__internal_2_$__cuda_sm10x_tcgen05_guardrail_trap_unallocated_columns_being_dealloced:
[----:B------:R-:W-:Y:S05]  /*9280*/  BPT.TRAP 0x1 ;  /* 0x000000040000795c */ /* 0x000fea0000300000 */
[----:B------:R-:W-:-:S04]  /*9290*/  HFMA2 R3, -RZ, RZ, 0, 0 ;  /* 0x00000000ff037431 */ /* 0x000fc800000001ff */
[----:B------:R-:W-:Y:S05]  /*92a0*/  RET.REL.NODEC R2 `(_ZN7cutlass13device_kernelINS_4gemm6kernel13GemmUniversalIN4cute5tupleIJiiiiEEENS1_10collective13CollectiveMmaINS1_35MainloopSm100TmaUmmaWarpSpecializedILi3ELi2ELi4ENS5_IJNS4_1CILi2EEENSA_ILi1EEESC_EEEEENS5_IJNSA_ILi256EEENSA_ILi128EEENSA_ILi32EEEEEENS_12float_e4m3_tENS5_IJlSC_lEEESJ_SK_NS4_8TiledMMAINS4_8MMA_AtomIJNS4_10MMA_TraitsINS4_25SM100_MMA_F8F6F4_2x1SM_SSEJSJ_SJ_fSF_SG_NS4_17integral_constantINS4_4UMMA5MajorELSR_0EEESS_NSP_INSQ_7ScaleInELST_0EEESU_EEEEEENS4_6LayoutINS5_IJSC_SC_SC_EEENS5_IJNSA_ILi0EEESZ_SZ_EEEEENS5_IJNS4_10UnderscoreES12_S12_EEEEENS4_18SM100_TMA_2SM_LOADENS4_14ComposedLayoutINS4_7SwizzleILi1ELi4ELi3EEENS4_18smem_ptr_flag_bitsILi8EEENSX_INS5_IJNSA_ILi8EEESH_EEENS5_IJSH_SC_EEEEEEEvNS4_8identityES15_S1F_vS1G_EENS_8epilogue10collective18CollectiveEpilogueINS1I_23Sm100TmaWarpSpecializedILi2ELi2ELi64ELb0ELb0EEEJNS5_IJSG_SG_SH_EEENS5_IJNSX_ISG_SC_EENSX_INSA_ILi64EEESC_EEEEESJ_SK_SJ_SK_NS1I_6fusion15FusionCallbacksIS1M_NS1S_17LinearCombinationISJ_fSJ_fLNS_15FloatRoundStyleE2EEES1N_S1R_JEEENS4_5SM1004TMEM4LOAD26SM100_TMEM_LOAD_32dp32b64xENS4_13SM90_TMA_LOADENS16_INS17_ILi2ELi4ELi3EEES1A_NSX_INS5_IJS1B_S1P_EEENS5_IJS1P_SC_EEEEEEENS4_39AutoVectorizingCopyWithAssumedAlignmentILi128EEENS4_14SM90_TMA_STOREES27_S29_S29_EEEvvEEEEvNT_6ParamsE) ;  /* 0xffffff6c02547950 */ /* 0x000fea0003c3ffff */
.L_x_160:
[----:B------:R-:W-:-:S00]  /*92b0*/  BRA `(.L_x_160) ;  /* 0xfffffffc00fc7947 */ /* 0x000fc0000383ffff */
[----:B------:R-:W-:-:S00]  /*92c0*/  NOP ;  /* 0x0000000000007918 */ /* 0x000fc00000000000 */
        /* <DEDUP_REMOVED lines=11> */
.L_x_161:


//--------------------- .nv.global.init           --------------------------
	.section	.nv.global.init,"aw",@progbits
.nv.global.init:
	.type		$str$27,@object
	.size		$str$27,($str$28 - $str$27)
$str$27:
        /*0000*/ 	.byte	0x28, 0x61, 0x64, 0x64, 0x72, 0x65, 0x73, 0x73, 0x20, 0x26, 0x20, 0x6d, 0x61, 0x73, 0x6b, 0x29
        /*0010*/ 	.byte	0x20, 0x3d, 0x3d, 0x20, 0x30, 0x00
	.type		$str$28,@object
	.size		$str$28,($str$26 - $str$28)
$str$28:
        /*0016*/ 	.byte	0x2f, 0x74, 0x6d, 0x70, 0x2f, 0x63, 0x75, 0x74, 0x6c, 0x61, 0x73, 0x73, 0x5f, 0x73, 0x77, 0x65
        /*0026*/ 	.byte	0x65, 0x70, 0x5f, 0x73, 0x72, 0x63, 0x2f, 0x69, 0x6e, 0x63, 0x6c, 0x75, 0x64, 0x65, 0x2f, 0x63
        /*0036*/ 	.byte	0x75, 0x74, 0x65, 0x2f, 0x70, 0x6f, 0x69, 0x6e, 0x74, 0x65, 0x72, 0x5f, 0x66, 0x6c, 0x61, 0x67
        /*0046*/ 	.byte	0x67, 0x65, 0x64, 0x2e, 0x68, 0x70, 0x70, 0x00
	.type		$str$26,@object
	.size		$str$26,($str$25 - $str$26)
$str$26:
        /*004e*/ 	.byte	0x2f, 0x74, 0x6d, 0x70, 0x2f, 0x63, 0x75, 0x74, 0x6c, 0x61, 0x73, 0x73, 0x5f, 0x73, 0x77, 0x65
        /*005e*/ 	.byte	0x65, 0x70, 0x5f, 0x73, 0x72, 0x63, 0x2f, 0x69, 0x6e, 0x63, 0x6c, 0x75, 0x64, 0x65, 0x2f, 0x63
        /*006e*/ 	.byte	0x75, 0x74, 0x65, 0x2f, 0x61, 0x74, 0x6f, 0x6d, 0x2f, 0x63, 0x6f, 0x70, 0x79, 0x5f, 0x74, 0x72
        /*007e*/ 	.byte	0x61, 0x69, 0x74, 0x73, 0x5f, 0x73, 0x6d, 0x31, 0x30, 0x30, 0x2e, 0x68, 0x70, 0x70, 0x00
	.type		$str$25,@object
	.size		$str$25,(__unnamed_1 - $str$25)
$str$25:
        /*008d*/ 	.byte	0x28, 0x28, 0x75, 0x69, 0x6e, 0x74, 0x33, 0x32, 0x5f, 0x74, 0x28, 0x74, 0x68, 0x72, 0x65, 0x61
        /*009d*/ 	.byte	0x64, 0x49, 0x64, 0x78, 0x2e, 0x78, 0x29, 0x20, 0x2f, 0x20, 0x33, 0x32, 0x29, 0x20, 0x25, 0x20
        /*00ad*/ 	.byte	0x34, 0x29, 0x20, 0x3d, 0x3d, 0x20, 0x28, 0x28, 0x28, 0x74, 0x6d, 0x65, 0x6d, 0x5f, 0x61, 0x64
        /*00bd*/ 	.byte	0x64, 0x72, 0x20, 0x3e, 0x3e, 0x20, 0x31, 0x36, 0x29, 0x20, 0x2f, 0x20, 0x33, 0x32, 0x29, 0x20
        /*00cd*/ 	.byte	0x25, 0x20, 0x34, 0x29, 0x00
	.type		__unnamed_1,@object
	.size		__unnamed_1,(__unnamed_2 - __unnamed_1)
__unnamed_1:
        /*00d2*/ 	.byte	0x61, 0x75, 0x74, 0x6f, 0x20, 0x63, 0x75, 0x74, 0x65, 0x3a, 0x3a, 0x61, 0x73, 0x5f, 0x70, 0x6f
        /* <DEDUP_REMOVED lines=24> */
        /*0262*/ 	.byte	0x43, 0x3c, 0x38, 0x31, 0x39, 0x32, 0x3e, 0x3e, 0x3e, 0x3e, 0x5d, 0x00
	.type		__unnamed_2,@object
	.size		__unnamed_2,(.L_2 - __unnamed_2)
__unnamed_2:
        /* <DEDUP_REMOVED lines=42> */
        /*050e*/ 	.byte	0x3e, 0x3e, 0x3e, 0x3e, 0x5d, 0x00
.L_2:


//--------------------- .nv.shared._ZN7cutlass13device_kernelINS_4gemm6kernel13GemmUniversalIN4cute5tupleIJiiiiEEENS1_10collective13CollectiveMmaINS1_35MainloopSm100TmaUmmaWarpSpecializedILi3ELi2ELi4ENS5_IJNS4_1CILi2EEENSA_ILi1EEESC_EEEEENS5_IJNSA_ILi256EEENSA_ILi128EEENSA_ILi32EEEEEENS_12float_e4m3_tENS5_IJlSC_lEEESJ_SK_NS4_8TiledMMAINS4_8MMA_AtomIJNS4_10MMA_TraitsINS4_25SM100_MMA_F8F6F4_2x1SM_SSEJSJ_SJ_fSF_SG_NS4_17integral_constantINS4_4UMMA5MajorELSR_0EEESS_NSP_INSQ_7ScaleInELST_0EEESU_EEEEEENS4_6LayoutINS5_IJSC_SC_SC_EEENS5_IJNSA_ILi0EEESZ_SZ_EEEEENS5_IJNS4_10UnderscoreES12_S12_EEEEENS4_18SM100_TMA_2SM_LOADENS4_14ComposedLayoutINS4_7SwizzleILi1ELi4ELi3EEENS4_18smem_ptr_flag_bitsILi8EEENSX_INS5_IJNSA_ILi8EEESH_EEENS5_IJSH_SC_EEEEEEEvNS4_8identityES15_S1F_vS1G_EENS_8epilogue10collective18CollectiveEpilogueINS1I_23Sm100TmaWarpSpecializedILi2ELi2ELi64ELb0ELb0EEEJNS5_IJSG_SG_SH_EEENS5_IJNSX_ISG_SC_EENSX_INSA_ILi64EEESC_EEEEESJ_SK_SJ_SK_NS1I_6fusion15FusionCallbacksIS1M_NS1S_17LinearCombinationISJ_fSJ_fLNS_15FloatRoundStyleE2EEES1N_S1R_JEEENS4_5SM1004TMEM4LOAD26SM100_TMEM_LOAD_32dp32b64xENS4_13SM90_TMA_LOADENS16_INS17_ILi2ELi4ELi3EEES1A_NSX_INS5_IJS1B_S1P_EEENS5_IJS1P_SC_EEEEEEENS4_39AutoVectorizingCopyWithAssumedAlignmentILi128EEENS4_14SM90_TMA_STOREES27_S29_S29_EEEvvEEEEvNT_6ParamsE --------------------------
	.section	.nv.shared._ZN7cutlass13device_kernelINS_4gemm6kernel13GemmUniversalIN4cute5tupleIJiiiiEEENS1_10collective13CollectiveMmaINS1_35MainloopSm100TmaUmmaWarpSpecializedILi3ELi2ELi4ENS5_IJNS4_1CILi2EEENSA_ILi1EEESC_EEEEENS5_IJNSA_ILi256EEENSA_ILi128EEENSA_ILi32EEEEEENS_12float_e4m3_tENS5_IJlSC_lEEESJ_SK_NS4_8TiledMMAINS4_8MMA_AtomIJNS4_10MMA_TraitsINS4_25SM100_MMA_F8F6F4_2x1SM_SSEJSJ_SJ_fSF_SG_NS4_17integral_constantINS4_4UMMA5MajorELSR_0EEESS_NSP_INSQ_7ScaleInELST_0EEESU_EEEEEENS4_6LayoutINS5_IJSC_SC_SC_EEENS5_IJNSA_ILi0EEESZ_SZ_EEEEENS5_IJNS4_10UnderscoreES12_S12_EEEEENS4_18SM100_TMA_2SM_LOADENS4_14ComposedLayoutINS4_7SwizzleILi1ELi4ELi3EEENS4_18smem_ptr_flag_bitsILi8EEENSX_INS5_IJNSA_ILi8EEESH_EEENS5_IJSH_SC_EEEEEEEvNS4_8identityES15_S1F_vS1G_EENS_8epilogue10collective18CollectiveEpilogueINS1I_23Sm100TmaWarpSpecializedILi2ELi2ELi64ELb0ELb0EEEJNS5_IJSG_SG_SH_EEENS5_IJNSX_ISG_SC_EENSX_INSA_ILi64EEESC_EEEEESJ_SK_SJ_SK_NS1I_6fusion15FusionCallbacksIS1M_NS1S_17LinearCombinationISJ_fSJ_fLNS_15FloatRoundStyleE2EEES1N_S1R_JEEENS4_5SM1004TMEM4LOAD26SM100_TMEM_LOAD_32dp32b64xENS4_13SM90_TMA_LOADENS16_INS17_ILi2ELi4ELi3EEES1A_NSX_INS5_IJS1B_S1P_EEENS5_IJS1P_SC_EEEEEEENS4_39AutoVectorizingCopyWithAssumedAlignmentILi128EEENS4_14SM90_TMA_STOREES27_S29_S29_EEEvvEEEEvNT_6ParamsE,"aw",@nobits
	.sectionflags	@""
	.align	16
	.zero		1024


//--------------------- .nv.shared.reserved.0     --------------------------
	.section	.nv.shared.reserved.0,"aw",@nobits
	.weak		__nv_reservedSMEM_offset_0_alias
	.size		__nv_reservedSMEM_offset_0_alias, 0, 64
	.other		__nv_reservedSMEM_offset_0_alias,@"STO_CUDA_RESERVED_SHARED STV_DEFAULT"
__nv_reservedSMEM_offset_0_alias:
	.zero		0
.nv.shared.reserved.0:
	.zero		64
	.weak		__nv_reservedSMEM_tcgen05_partition
	.type		__nv_reservedSMEM_tcgen05_partition,@object
	.size		__nv_reservedSMEM_tcgen05_partition,(.L_0 - __nv_reservedSMEM_tcgen05_partition)
__nv_reservedSMEM_tcgen05_partition:
	.zero		32
.L_0:


//--------------------- .nv.global                --------------------------
	.section	.nv.global,"aw",@nobits
.nv.global:
	.type		_ZN39_INTERNAL_45718530_4_k_cu_8ee8da2d_81484cute1_E,@object
	.size		_ZN39_INTERNAL_45718530_4_k_cu_8ee8da2d_81484cute1_E,(_ZN39_INTERNAL_45718530_4_k_cu_8ee8da2d_81484cuda3std3__45__cpo6cbeginE - _ZN39_INTERNAL_45718530_4_k_cu_8ee8da2d_81484cute1_E)
_ZN39_INTERNAL_45718530_4_k_cu_8ee8da2d_81484cute1_E:
	.zero		1
	.type		_ZN39_INTERNAL_45718530_4_k_cu_8ee8da2d_81484cuda3std3__45__cpo6cbeginE,@object
	.size		_ZN39_INTERNAL_45718530_4_k_cu_8ee8da2d_81484cuda3std3__45__cpo6cbeginE,(_ZN39_INTERNAL_45718530_4_k_cu_8ee8da2d_81484cuda3std3__48in_placeE - _ZN39_INTERNAL_45718530_4_k_cu_8ee8da2d_81484cuda3std3__45__cpo6cbeginE)
_ZN39_INTERNAL_45718530_4_k_cu_8ee8da2d_81484cuda3std3__45__cpo6cbeginE:
	.zero		1
	.type		_ZN39_INTERNAL_45718530_4_k_cu_8ee8da2d_81484cuda3std3__48in_placeE,@object
	.size		_ZN39_INTERNAL_45718530_4_k_cu_8ee8da2d_81484cuda3std3__48in_placeE,(_ZN39_INTERNAL_45718530_4_k_cu_8ee8da2d_81484cuda3std6ranges3__45__cpo9iter_moveE - _ZN39_INTERNAL_45718530_4_k_cu_8ee8da2d_81484cuda3std3__48in_placeE)
_ZN39_INTERNAL_45718530_4_k_cu_8ee8da2d_81484cuda3std3__48in_placeE:
	.zero		1
	.type		_ZN39_INTERNAL_45718530_4_k_cu_8ee8da2d_81484cuda3std6ranges3__45__cpo9iter_moveE,@object
	.size		_ZN39_INTERNAL_45718530_4_k_cu_8ee8da2d_81484cuda3std6ranges3__45__cpo9iter_moveE,(_ZN39_INTERNAL_45718530_4_k_cu_8ee8da2d_81484cuda3std3__45__cpo5beginE - _ZN39_INTERNAL_45718530_4_k_cu_8ee8da2d_81484cuda3std6ranges3__45__cpo9iter_moveE)
_ZN39_INTERNAL_45718530_4_k_cu_8ee8da2d_81484cuda3std6ranges3__45__cpo9iter_moveE:
	.zero		1
	.type		_ZN39_INTERNAL_45718530_4_k_cu_8ee8da2d_81484cuda3std3__45__cpo5beginE,@object
	.size		_ZN39_INTERNAL_45718530_4_k_cu_8ee8da2d_81484cuda3std3__45__cpo5beginE,(_ZN39_INTERNAL_45718530_4_k_cu_8ee8da2d_81484cuda3std3__441_GLOBAL__N__45718530_4_k_cu_8ee8da2d_81486ignoreE - _ZN39_INTERNAL_45718530_4_k_cu_8ee8da2d_81484cuda3std3__45__cpo5beginE)
_ZN39_INTERNAL_45718530_4_k_cu_8ee8da2d_81484cuda3std3__45__cpo5beginE:
	.zero		1
	.type		_ZN39_INTERNAL_45718530_4_k_cu_8ee8da2d_81484cuda3std3__441_GLOBAL__N__45718530_4_k_cu_8ee8da2d_81486ignoreE,@object
	.size		_ZN39_INTERNAL_45718530_4_k_cu_8ee8da2d_81484cuda3std3__441_GLOBAL__N__45718530_4_k_cu_8ee8da2d_81486ignoreE,(_ZN39_INTERNAL_45718530_4_k_cu_8ee8da2d_81484cute7productE - _ZN39_INTERNAL_45718530_4_k_cu_8ee8da2d_81484cuda3std3__441_GLOBAL__N__45718530_4_k_cu_8ee8da2d_81486ignoreE)
_ZN39_INTERNAL_45718530_4_k_cu_8ee8da2d_81484cuda3std3__441_GLOBAL__N__45718530_4_k_cu_8ee8da2d_81486ignoreE:
	.zero		1
	.type		_ZN39_INTERNAL_45718530_4_k_cu_8ee8da2d_81484cute7productE,@object
	.size		_ZN39_INTERNAL_45718530_4_k_cu_8ee8da2d_81484cute7productE,(_ZN39_INTERNAL_45718530_4_k_cu_8ee8da2d_81484cuda3std3__45__cpo3endE - _ZN39_INTERNAL_45718530_4_k_cu_8ee8da2d_81484cute7productE)
_ZN39_INTERNAL_45718530_4_k_cu_8ee8da2d_81484cute7productE:
	.zero		1
	.type		_ZN39_INTERNAL_45718530_4_k_cu_8ee8da2d_81484cuda3std3__45__cpo3endE,@object
	.size		_ZN39_INTERNAL_45718530_4_k_cu_8ee8da2d_81484cuda3std3__45__cpo3endE,(_ZN39_INTERNAL_45718530_4_k_cu_8ee8da2d_81484cuda3std3__419piecewise_constructE - _ZN39_INTERNAL_45718530_4_k_cu_8ee8da2d_81484cuda3std3__45__cpo3endE)
_ZN39_INTERNAL_45718530_4_k_cu_8ee8da2d_81484cuda3std3__45__cpo3endE:
	.zero		1
	.type		_ZN39_INTERNAL_45718530_4_k_cu_8ee8da2d_81484cuda3std3__419piecewise_constructE,@object
	.size		_ZN39_INTERNAL_45718530_4_k_cu_8ee8da2d_81484cuda3std3__419piecewise_constructE,(_ZN39_INTERNAL_45718530_4_k_cu_8ee8da2d_81484cuda3std3__45__cpo4cendE - _ZN39_INTERNAL_45718530_4_k_cu_8ee8da2d_81484cuda3std3__419piecewise_constructE)
_ZN39_INTERNAL_45718530_4_k_cu_8ee8da2d_81484cuda3std3__419piecewise_constructE:
	.zero		1
	.type		_ZN39_INTERNAL_45718530_4_k_cu_8ee8da2d_81484cuda3std3__45__cpo4cendE,@object
	.size		_ZN39_INTERNAL_45718530_4_k_cu_8ee8da2d_81484cuda3std3__45__cpo4cendE,(_ZN39_INTERNAL_45718530_4_k_cu_8ee8da2d_81484cuda3std6ranges3__45__cpo4swapE - _ZN39_INTERNAL_45718530_4_k_cu_8ee8da2d_81484cuda3std3__45__cpo4cendE)
_ZN39_INTERNAL_45718530_4_k_cu_8ee8da2d_81484cuda3std3__45__cpo4cendE:
	.zero		1
	.type		_ZN39_INTERNAL_45718530_4_k_cu_8ee8da2d_81484cuda3std6ranges3__45__cpo4swapE,@object
	.size		_ZN39_INTERNAL_45718530_4_k_cu_8ee8da2d_81484cuda3std6ranges3__45__cpo4swapE,(.L_10 - _ZN39_INTERNAL_45718530_4_k_cu_8ee8da2d_81484cuda3std6ranges3__45__cpo4swapE)
_ZN39_INTERNAL_45718530_4_k_cu_8ee8da2d_81484cuda3std6ranges3__45__cpo4swapE:
	.zero		1
.L_10:


//--------------------- .nv.constant0._ZN7cutlass13device_kernelINS_4gemm6kernel13GemmUniversalIN4cute5tupleIJiiiiEEENS1_10collective13CollectiveMmaINS1_35MainloopSm100TmaUmmaWarpSpecializedILi3ELi2ELi4ENS5_IJNS4_1CILi2EEENSA_ILi1EEESC_EEEEENS5_IJNSA_ILi256EEENSA_ILi128EEENSA_ILi32EEEEEENS_12float_e4m3_tENS5_IJlSC_lEEESJ_SK_NS4_8TiledMMAINS4_8MMA_AtomIJNS4_10MMA_TraitsINS4_25SM100_MMA_F8F6F4_2x1SM_SSEJSJ_SJ_fSF_SG_NS4_17integral_constantINS4_4UMMA5MajorELSR_0EEESS_NSP_INSQ_7ScaleInELST_0EEESU_EEEEEENS4_6LayoutINS5_IJSC_SC_SC_EEENS5_IJNSA_ILi0EEESZ_SZ_EEEEENS5_IJNS4_10UnderscoreES12_S12_EEEEENS4_18SM100_TMA_2SM_LOADENS4_14ComposedLayoutINS4_7SwizzleILi1ELi4ELi3EEENS4_18smem_ptr_flag_bitsILi8EEENSX_INS5_IJNSA_ILi8EEESH_EEENS5_IJSH_SC_EEEEEEEvNS4_8identityES15_S1F_vS1G_EENS_8epilogue10collective18CollectiveEpilogueINS1I_23Sm100TmaWarpSpecializedILi2ELi2ELi64ELb0ELb0EEEJNS5_IJSG_SG_SH_EEENS5_IJNSX_ISG_SC_EENSX_INSA_ILi64EEESC_EEEEESJ_SK_SJ_SK_NS1I_6fusion15FusionCallbacksIS1M_NS1S_17LinearCombinationISJ_fSJ_fLNS_15FloatRoundStyleE2EEES1N_S1R_JEEENS4_5SM1004TMEM4LOAD26SM100_TMEM_LOAD_32dp32b64xENS4_13SM90_TMA_LOADENS16_INS17_ILi2ELi4ELi3EEES1A_NSX_INS5_IJS1B_S1P_EEENS5_IJS1P_SC_EEEEEEENS4_39AutoVectorizingCopyWithAssumedAlignmentILi128EEENS4_14SM90_TMA_STOREES27_S29_S29_EEEvvEEEEvNT_6ParamsE --------------------------
	.section	.nv.constant0._ZN7cutlass13device_kernelINS_4gemm6kernel13GemmUniversalIN4cute5tupleIJiiiiEEENS1_10collective13CollectiveMmaINS1_35MainloopSm100TmaUmmaWarpSpecializedILi3ELi2ELi4ENS5_IJNS4_1CILi2EEENSA_ILi1EEESC_EEEEENS5_IJNSA_ILi256EEENSA_ILi128EEENSA_ILi32EEEEEENS_12float_e4m3_tENS5_IJlSC_lEEESJ_SK_NS4_8TiledMMAINS4_8MMA_AtomIJNS4_10MMA_TraitsINS4_25SM100_MMA_F8F6F4_2x1SM_SSEJSJ_SJ_fSF_SG_NS4_17integral_constantINS4_4UMMA5MajorELSR_0EEESS_NSP_INSQ_7ScaleInELST_0EEESU_EEEEEENS4_6LayoutINS5_IJSC_SC_SC_EEENS5_IJNSA_ILi0EEESZ_SZ_EEEEENS5_IJNS4_10UnderscoreES12_S12_EEEEENS4_18SM100_TMA_2SM_LOADENS4_14ComposedLayoutINS4_7SwizzleILi1ELi4ELi3EEENS4_18smem_ptr_flag_bitsILi8EEENSX_INS5_IJNSA_ILi8EEESH_EEENS5_IJSH_SC_EEEEEEEvNS4_8identityES15_S1F_vS1G_EENS_8epilogue10collective18CollectiveEpilogueINS1I_23Sm100TmaWarpSpecializedILi2ELi2ELi64ELb0ELb0EEEJNS5_IJSG_SG_SH_EEENS5_IJNSX_ISG_SC_EENSX_INSA_ILi64EEESC_EEEEESJ_SK_SJ_SK_NS1I_6fusion15FusionCallbacksIS1M_NS1S_17LinearCombinationISJ_fSJ_fLNS_15FloatRoundStyleE2EEES1N_S1R_JEEENS4_5SM1004TMEM4LOAD26SM100_TMEM_LOAD_32dp32b64xENS4_13SM90_TMA_LOADENS16_INS17_ILi2ELi4ELi3EEES1A_NSX_INS5_IJS1B_S1P_EEENS5_IJS1P_SC_EEEEEEENS4_39AutoVectorizingCopyWithAssumedAlignmentILi128EEENS4_14SM90_TMA_STOREES27_S29_S29_EEEvvEEEEvNT_6ParamsE,"a",@progbits
	.sectionflags	@""
	.align	4
.nv.constant0._ZN7cutlass13device_kernelINS_4gemm6kernel13GemmUniversalIN4cute5tupleIJiiiiEEENS1_10collective13CollectiveMmaINS1_35MainloopSm100TmaUmmaWarpSpecializedILi3ELi2ELi4ENS5_IJNS4_1CILi2EEENSA_ILi1EEESC_EEEEENS5_IJNSA_ILi256EEENSA_ILi128EEENSA_ILi32EEEEEENS_12float_e4m3_tENS5_IJlSC_lEEESJ_SK_NS4_8TiledMMAINS4_8MMA_AtomIJNS4_10MMA_TraitsINS4_25SM100_MMA_F8F6F4_2x1SM_SSEJSJ_SJ_fSF_SG_NS4_17integral_constantINS4_4UMMA5MajorELSR_0EEESS_NSP_INSQ_7ScaleInELST_0EEESU_EEEEEENS4_6LayoutINS5_IJSC_SC_SC_EEENS5_IJNSA_ILi0EEESZ_SZ_EEEEENS5_IJNS4_10UnderscoreES12_S12_EEEEENS4_18SM100_TMA_2SM_LOADENS4_14ComposedLayoutINS4_7SwizzleILi1ELi4ELi3EEENS4_18smem_ptr_flag_bitsILi8EEENSX_INS5_IJNSA_ILi8EEESH_EEENS5_IJSH_SC_EEEEEEEvNS4_8identityES15_S1F_vS1G_EENS_8epilogue10collective18CollectiveEpilogueINS1I_23Sm100TmaWarpSpecializedILi2ELi2ELi64ELb0ELb0EEEJNS5_IJSG_SG_SH_EEENS5_IJNSX_ISG_SC_EENSX_INSA_ILi64EEESC_EEEEESJ_SK_SJ_SK_NS1I_6fusion15FusionCallbacksIS1M_NS1S_17LinearCombinationISJ_fSJ_fLNS_15FloatRoundStyleE2EEES1N_S1R_JEEENS4_5SM1004TMEM4LOAD26SM100_TMEM_LOAD_32dp32b64xENS4_13SM90_TMA_LOADENS16_INS17_ILi2ELi4ELi3EEES1A_NSX_INS5_IJS1B_S1P_EEENS5_IJS1P_SC_EEEEEEENS4_39AutoVectorizingCopyWithAssumedAlignmentILi128EEENS4_14SM90_TMA_STOREES27_S29_S29_EEEvvEEEEvNT_6ParamsE:
	.zero		2944


//--------------------- SYMBOLS --------------------------

	.type		.nv.reservedSmem.offset0,@object
	.size		.nv.reservedSmem.offset0,0x4
	.type		.nv.reservedSmem.cap,@object
	.size		.nv.reservedSmem.cap,0x4
	.type		__assertfail,@function
